//
// Generated by NVIDIA NVVM Compiler
//
// Compiler Build ID: CL-36424714
// Cuda compilation tools, release 13.0, V13.0.88
// Based on NVVM 20.0.0
//

.version 9.0
.target sm_100
.address_size 64

	// .globl	_Z10cudaConv2DPfS_S_iiiiii

.visible .entry _Z10cudaConv2DPfS_S_iiiiii(
	.param .u64 .ptr .align 1 _Z10cudaConv2DPfS_S_iiiiii_param_0,
	.param .u64 .ptr .align 1 _Z10cudaConv2DPfS_S_iiiiii_param_1,
	.param .u64 .ptr .align 1 _Z10cudaConv2DPfS_S_iiiiii_param_2,
	.param .u32 _Z10cudaConv2DPfS_S_iiiiii_param_3,
	.param .u32 _Z10cudaConv2DPfS_S_iiiiii_param_4,
	.param .u32 _Z10cudaConv2DPfS_S_iiiiii_param_5,
	.param .u32 _Z10cudaConv2DPfS_S_iiiiii_param_6,
	.param .u32 _Z10cudaConv2DPfS_S_iiiiii_param_7,
	.param .u32 _Z10cudaConv2DPfS_S_iiiiii_param_8
)
{
	.reg .pred 	%p<26>;
	.reg .b32 	%r<114>;
	.reg .b32 	%f<116>;
	.reg .b64 	%rd<69>;

	ld.param.u64 	%rd8, [_Z10cudaConv2DPfS_S_iiiiii_param_0];
	ld.param.u64 	%rd9, [_Z10cudaConv2DPfS_S_iiiiii_param_1];
	ld.param.u64 	%rd10, [_Z10cudaConv2DPfS_S_iiiiii_param_2];
	ld.param.u32 	%r35, [_Z10cudaConv2DPfS_S_iiiiii_param_5];
	ld.param.u32 	%r36, [_Z10cudaConv2DPfS_S_iiiiii_param_6];
	ld.param.u32 	%r37, [_Z10cudaConv2DPfS_S_iiiiii_param_7];
	ld.param.u32 	%r38, [_Z10cudaConv2DPfS_S_iiiiii_param_8];
	cvta.to.global.u64 	%rd1, %rd9;
	cvta.to.global.u64 	%rd2, %rd8;
	cvta.to.global.u64 	%rd3, %rd10;
	mov.u32 	%r39, %ctaid.y;
	mov.u32 	%r40, %ntid.y;
	mov.u32 	%r41, %tid.y;
	mad.lo.s32 	%r1, %r39, %r40, %r41;
	mov.u32 	%r42, %ctaid.x;
	mov.u32 	%r43, %ntid.x;
	mov.u32 	%r44, %tid.x;
	mad.lo.s32 	%r2, %r42, %r43, %r44;
	setp.ge.s32 	%p1, %r1, %r37;
	setp.ge.s32 	%p2, %r2, %r38;
	or.pred  	%p3, %p1, %p2;
	setp.lt.s32 	%p4, %r36, 1;
	or.pred  	%p5, %p3, %p4;
	@%p5 bra 	$L__BB0_30;
	setp.lt.s32 	%p6, %r35, 1;
	@%p6 bra 	$L__BB0_19;
	and.b32  	%r3, %r35, 15;
	and.b32  	%r4, %r35, 7;
	and.b32  	%r5, %r35, 2147483632;
	add.s64 	%rd4, %rd2, 32;
	add.s64 	%rd5, %rd1, 32;
	mov.b32 	%r102, 0;
$L__BB0_3:
	mov.f32 	%f115, 0f00000000;
	mov.b32 	%r103, 0;
$L__BB0_4:
	ld.param.u32 	%r101, [_Z10cudaConv2DPfS_S_iiiiii_param_4];
	setp.lt.u32 	%p15, %r35, 16;
	add.s32 	%r85, %r103, %r1;
	mad.lo.s32 	%r8, %r85, %r101, %r2;
	mad.lo.s32 	%r86, %r102, %r35, %r103;
	mul.lo.s32 	%r9, %r86, %r35;
	mov.b32 	%r108, 0;
	@%p15 bra 	$L__BB0_7;
	and.b32  	%r87, %r35, 2147483632;
	neg.s32 	%r106, %r87;
	mov.u32 	%r104, %r9;
	mov.u32 	%r105, %r8;
$L__BB0_6:
	.pragma "nounroll";
	mul.wide.s32 	%rd41, %r105, 4;
	add.s64 	%rd42, %rd4, %rd41;
	mul.wide.s32 	%rd43, %r104, 4;
	add.s64 	%rd44, %rd5, %rd43;
	ld.global.f32 	%f18, [%rd42+-32];
	ld.global.f32 	%f19, [%rd44+-32];
	fma.rn.f32 	%f20, %f18, %f19, %f115;
	ld.global.f32 	%f21, [%rd42+-28];
	ld.global.f32 	%f22, [%rd44+-28];
	fma.rn.f32 	%f23, %f21, %f22, %f20;
	ld.global.f32 	%f24, [%rd42+-24];
	ld.global.f32 	%f25, [%rd44+-24];
	fma.rn.f32 	%f26, %f24, %f25, %f23;
	ld.global.f32 	%f27, [%rd42+-20];
	ld.global.f32 	%f28, [%rd44+-20];
	fma.rn.f32 	%f29, %f27, %f28, %f26;
	ld.global.f32 	%f30, [%rd42+-16];
	ld.global.f32 	%f31, [%rd44+-16];
	fma.rn.f32 	%f32, %f30, %f31, %f29;
	ld.global.f32 	%f33, [%rd42+-12];
	ld.global.f32 	%f34, [%rd44+-12];
	fma.rn.f32 	%f35, %f33, %f34, %f32;
	ld.global.f32 	%f36, [%rd42+-8];
	ld.global.f32 	%f37, [%rd44+-8];
	fma.rn.f32 	%f38, %f36, %f37, %f35;
	ld.global.f32 	%f39, [%rd42+-4];
	ld.global.f32 	%f40, [%rd44+-4];
	fma.rn.f32 	%f41, %f39, %f40, %f38;
	ld.global.f32 	%f42, [%rd42];
	ld.global.f32 	%f43, [%rd44];
	fma.rn.f32 	%f44, %f42, %f43, %f41;
	ld.global.f32 	%f45, [%rd42+4];
	ld.global.f32 	%f46, [%rd44+4];
	fma.rn.f32 	%f47, %f45, %f46, %f44;
	ld.global.f32 	%f48, [%rd42+8];
	ld.global.f32 	%f49, [%rd44+8];
	fma.rn.f32 	%f50, %f48, %f49, %f47;
	ld.global.f32 	%f51, [%rd42+12];
	ld.global.f32 	%f52, [%rd44+12];
	fma.rn.f32 	%f53, %f51, %f52, %f50;
	ld.global.f32 	%f54, [%rd42+16];
	ld.global.f32 	%f55, [%rd44+16];
	fma.rn.f32 	%f56, %f54, %f55, %f53;
	ld.global.f32 	%f57, [%rd42+20];
	ld.global.f32 	%f58, [%rd44+20];
	fma.rn.f32 	%f59, %f57, %f58, %f56;
	ld.global.f32 	%f60, [%rd42+24];
	ld.global.f32 	%f61, [%rd44+24];
	fma.rn.f32 	%f62, %f60, %f61, %f59;
	ld.global.f32 	%f63, [%rd42+28];
	ld.global.f32 	%f64, [%rd44+28];
	fma.rn.f32 	%f115, %f63, %f64, %f62;
	add.s32 	%r106, %r106, 16;
	add.s32 	%r105, %r105, 16;
	add.s32 	%r104, %r104, 16;
	setp.ne.s32 	%p16, %r106, 0;
	mov.u32 	%r108, %r5;
	@%p16 bra 	$L__BB0_6;
$L__BB0_7:
	setp.eq.s32 	%p17, %r3, 0;
	@%p17 bra 	$L__BB0_17;
	add.s32 	%r88, %r3, -1;
	setp.lt.u32 	%p18, %r88, 7;
	@%p18 bra 	$L__BB0_10;
	ld.param.u64 	%rd66, [_Z10cudaConv2DPfS_S_iiiiii_param_1];
	ld.param.u64 	%rd63, [_Z10cudaConv2DPfS_S_iiiiii_param_0];
	add.s32 	%r89, %r8, %r108;
	cvta.to.global.u64 	%rd45, %rd63;
	mul.wide.s32 	%rd46, %r89, 4;
	add.s64 	%rd47, %rd45, %rd46;
	ld.global.f32 	%f66, [%rd47];
	add.s32 	%r90, %r108, %r9;
	cvta.to.global.u64 	%rd48, %rd66;
	mul.wide.s32 	%rd49, %r90, 4;
	add.s64 	%rd50, %rd48, %rd49;
	ld.global.f32 	%f67, [%rd50];
	fma.rn.f32 	%f68, %f66, %f67, %f115;
	ld.global.f32 	%f69, [%rd47+4];
	ld.global.f32 	%f70, [%rd50+4];
	fma.rn.f32 	%f71, %f69, %f70, %f68;
	ld.global.f32 	%f72, [%rd47+8];
	ld.global.f32 	%f73, [%rd50+8];
	fma.rn.f32 	%f74, %f72, %f73, %f71;
	ld.global.f32 	%f75, [%rd47+12];
	ld.global.f32 	%f76, [%rd50+12];
	fma.rn.f32 	%f77, %f75, %f76, %f74;
	ld.global.f32 	%f78, [%rd47+16];
	ld.global.f32 	%f79, [%rd50+16];
	fma.rn.f32 	%f80, %f78, %f79, %f77;
	ld.global.f32 	%f81, [%rd47+20];
	ld.global.f32 	%f82, [%rd50+20];
	fma.rn.f32 	%f83, %f81, %f82, %f80;
	ld.global.f32 	%f84, [%rd47+24];
	ld.global.f32 	%f85, [%rd50+24];
	fma.rn.f32 	%f86, %f84, %f85, %f83;
	ld.global.f32 	%f87, [%rd47+28];
	ld.global.f32 	%f88, [%rd50+28];
	fma.rn.f32 	%f115, %f87, %f88, %f86;
	add.s32 	%r108, %r108, 8;
$L__BB0_10:
	setp.eq.s32 	%p19, %r4, 0;
	@%p19 bra 	$L__BB0_17;
	add.s32 	%r91, %r4, -1;
	setp.lt.u32 	%p20, %r91, 3;
	@%p20 bra 	$L__BB0_13;
	ld.param.u64 	%rd67, [_Z10cudaConv2DPfS_S_iiiiii_param_1];
	ld.param.u64 	%rd64, [_Z10cudaConv2DPfS_S_iiiiii_param_0];
	add.s32 	%r92, %r8, %r108;
	cvta.to.global.u64 	%rd51, %rd64;
	mul.wide.s32 	%rd52, %r92, 4;
	add.s64 	%rd53, %rd51, %rd52;
	ld.global.f32 	%f90, [%rd53];
	add.s32 	%r93, %r108, %r9;
	cvta.to.global.u64 	%rd54, %rd67;
	mul.wide.s32 	%rd55, %r93, 4;
	add.s64 	%rd56, %rd54, %rd55;
	ld.global.f32 	%f91, [%rd56];
	fma.rn.f32 	%f92, %f90, %f91, %f115;
	ld.global.f32 	%f93, [%rd53+4];
	ld.global.f32 	%f94, [%rd56+4];
	fma.rn.f32 	%f95, %f93, %f94, %f92;
	ld.global.f32 	%f96, [%rd53+8];
	ld.global.f32 	%f97, [%rd56+8];
	fma.rn.f32 	%f98, %f96, %f97, %f95;
	ld.global.f32 	%f99, [%rd53+12];
	ld.global.f32 	%f100, [%rd56+12];
	fma.rn.f32 	%f115, %f99, %f100, %f98;
	add.s32 	%r108, %r108, 4;
$L__BB0_13:
	and.b32  	%r94, %r35, 3;
	setp.eq.s32 	%p21, %r94, 0;
	@%p21 bra 	$L__BB0_17;
	ld.param.u64 	%rd68, [_Z10cudaConv2DPfS_S_iiiiii_param_1];
	ld.param.u64 	%rd65, [_Z10cudaConv2DPfS_S_iiiiii_param_0];
	setp.eq.s32 	%p22, %r94, 1;
	add.s32 	%r96, %r8, %r108;
	cvta.to.global.u64 	%rd57, %rd65;
	mul.wide.s32 	%rd58, %r96, 4;
	add.s64 	%rd6, %rd57, %rd58;
	ld.global.f32 	%f101, [%rd6];
	add.s32 	%r97, %r108, %r9;
	cvta.to.global.u64 	%rd59, %rd68;
	mul.wide.s32 	%rd60, %r97, 4;
	add.s64 	%rd7, %rd59, %rd60;
	ld.global.f32 	%f102, [%rd7];
	fma.rn.f32 	%f115, %f101, %f102, %f115;
	@%p22 bra 	$L__BB0_17;
	setp.eq.s32 	%p23, %r94, 2;
	ld.global.f32 	%f103, [%rd6+4];
	ld.global.f32 	%f104, [%rd7+4];
	fma.rn.f32 	%f115, %f103, %f104, %f115;
	@%p23 bra 	$L__BB0_17;
	ld.global.f32 	%f105, [%rd6+8];
	ld.global.f32 	%f106, [%rd7+8];
	fma.rn.f32 	%f115, %f105, %f106, %f115;
$L__BB0_17:
	add.s32 	%r103, %r103, 1;
	setp.ne.s32 	%p24, %r103, %r35;
	@%p24 bra 	$L__BB0_4;
	mad.lo.s32 	%r99, %r102, %r37, %r1;
	mad.lo.s32 	%r100, %r99, %r38, %r2;
	mul.wide.s32 	%rd61, %r100, 4;
	add.s64 	%rd62, %rd3, %rd61;
	st.global.f32 	[%rd62], %f115;
	add.s32 	%r102, %r102, 1;
	setp.eq.s32 	%p25, %r102, %r36;
	@%p25 bra 	$L__BB0_30;
	bra.uni 	$L__BB0_3;
$L__BB0_19:
	and.b32  	%r24, %r36, 7;
	setp.lt.u32 	%p7, %r36, 8;
	mov.b32 	%r112, 0;
	@%p7 bra 	$L__BB0_22;
	and.b32  	%r112, %r36, 2147483640;
	mov.b32 	%r110, 0;
$L__BB0_21:
	.pragma "nounroll";
	mad.lo.s32 	%r47, %r110, %r37, %r1;
	mad.lo.s32 	%r48, %r47, %r38, %r2;
	mul.wide.s32 	%rd11, %r48, 4;
	add.s64 	%rd12, %rd3, %rd11;
	mov.b32 	%r49, 0;
	st.global.u32 	[%rd12], %r49;
	add.s32 	%r50, %r47, %r37;
	mad.lo.s32 	%r51, %r50, %r38, %r2;
	mul.wide.s32 	%rd13, %r51, 4;
	add.s64 	%rd14, %rd3, %rd13;
	st.global.u32 	[%rd14], %r49;
	add.s32 	%r52, %r50, %r37;
	mad.lo.s32 	%r53, %r52, %r38, %r2;
	mul.wide.s32 	%rd15, %r53, 4;
	add.s64 	%rd16, %rd3, %rd15;
	st.global.u32 	[%rd16], %r49;
	add.s32 	%r54, %r52, %r37;
	mad.lo.s32 	%r55, %r54, %r38, %r2;
	mul.wide.s32 	%rd17, %r55, 4;
	add.s64 	%rd18, %rd3, %rd17;
	st.global.u32 	[%rd18], %r49;
	add.s32 	%r56, %r54, %r37;
	mad.lo.s32 	%r57, %r56, %r38, %r2;
	mul.wide.s32 	%rd19, %r57, 4;
	add.s64 	%rd20, %rd3, %rd19;
	st.global.u32 	[%rd20], %r49;
	add.s32 	%r58, %r56, %r37;
	mad.lo.s32 	%r59, %r58, %r38, %r2;
	mul.wide.s32 	%rd21, %r59, 4;
	add.s64 	%rd22, %rd3, %rd21;
	st.global.u32 	[%rd22], %r49;
	add.s32 	%r60, %r58, %r37;
	mad.lo.s32 	%r61, %r60, %r38, %r2;
	mul.wide.s32 	%rd23, %r61, 4;
	add.s64 	%rd24, %rd3, %rd23;
	st.global.u32 	[%rd24], %r49;
	add.s32 	%r62, %r60, %r37;
	mad.lo.s32 	%r63, %r62, %r38, %r2;
	mul.wide.s32 	%rd25, %r63, 4;
	add.s64 	%rd26, %rd3, %rd25;
	st.global.u32 	[%rd26], %r49;
	add.s32 	%r110, %r110, 8;
	setp.ne.s32 	%p8, %r110, %r112;
	@%p8 bra 	$L__BB0_21;
$L__BB0_22:
	setp.eq.s32 	%p9, %r24, 0;
	@%p9 bra 	$L__BB0_30;
	and.b32  	%r29, %r36, 3;
	setp.lt.u32 	%p10, %r24, 4;
	@%p10 bra 	$L__BB0_25;
	mad.lo.s32 	%r64, %r112, %r37, %r1;
	mad.lo.s32 	%r65, %r64, %r38, %r2;
	mul.wide.s32 	%rd27, %r65, 4;
	add.s64 	%rd28, %rd3, %rd27;
	mov.b32 	%r66, 0;
	st.global.u32 	[%rd28], %r66;
	add.s32 	%r67, %r64, %r37;
	mad.lo.s32 	%r68, %r67, %r38, %r2;
	mul.wide.s32 	%rd29, %r68, 4;
	add.s64 	%rd30, %rd3, %rd29;
	st.global.u32 	[%rd30], %r66;
	add.s32 	%r69, %r67, %r37;
	mad.lo.s32 	%r70, %r69, %r38, %r2;
	mul.wide.s32 	%rd31, %r70, 4;
	add.s64 	%rd32, %rd3, %rd31;
	st.global.u32 	[%rd32], %r66;
	add.s32 	%r71, %r69, %r37;
	mad.lo.s32 	%r72, %r71, %r38, %r2;
	mul.wide.s32 	%rd33, %r72, 4;
	add.s64 	%rd34, %rd3, %rd33;
	st.global.u32 	[%rd34], %r66;
	add.s32 	%r112, %r112, 4;
$L__BB0_25:
	setp.eq.s32 	%p11, %r29, 0;
	@%p11 bra 	$L__BB0_30;
	setp.eq.s32 	%p12, %r29, 1;
	@%p12 bra 	$L__BB0_28;
	mad.lo.s32 	%r73, %r112, %r37, %r1;
	mad.lo.s32 	%r74, %r73, %r38, %r2;
	mul.wide.s32 	%rd35, %r74, 4;
	add.s64 	%rd36, %rd3, %rd35;
	mov.b32 	%r75, 0;
	st.global.u32 	[%rd36], %r75;
	add.s32 	%r76, %r73, %r37;
	mad.lo.s32 	%r77, %r76, %r38, %r2;
	mul.wide.s32 	%rd37, %r77, 4;
	add.s64 	%rd38, %rd3, %rd37;
	st.global.u32 	[%rd38], %r75;
	add.s32 	%r112, %r112, 2;
$L__BB0_28:
	and.b32  	%r78, %r36, 1;
	setp.eq.b32 	%p13, %r78, 1;
	not.pred 	%p14, %p13;
	@%p14 bra 	$L__BB0_30;
	mad.lo.s32 	%r79, %r112, %r37, %r1;
	mad.lo.s32 	%r80, %r79, %r38, %r2;
	mul.wide.s32 	%rd39, %r80, 4;
	add.s64 	%rd40, %rd3, %rd39;
	mov.b32 	%r81, 0;
	st.global.u32 	[%rd40], %r81;
$L__BB0_30:
	ret;

}
	// .globl	_Z12cudaMeanPoolPfS_iiiiii
.visible .entry _Z12cudaMeanPoolPfS_iiiiii(
	.param .u64 .ptr .align 1 _Z12cudaMeanPoolPfS_iiiiii_param_0,
	.param .u64 .ptr .align 1 _Z12cudaMeanPoolPfS_iiiiii_param_1,
	.param .u32 _Z12cudaMeanPoolPfS_iiiiii_param_2,
	.param .u32 _Z12cudaMeanPoolPfS_iiiiii_param_3,
	.param .u32 _Z12cudaMeanPoolPfS_iiiiii_param_4,
	.param .u32 _Z12cudaMeanPoolPfS_iiiiii_param_5,
	.param .u32 _Z12cudaMeanPoolPfS_iiiiii_param_6,
	.param .u32 _Z12cudaMeanPoolPfS_iiiiii_param_7
)
{
	.reg .pred 	%p<32>;
	.reg .b32 	%r<136>;
	.reg .b32 	%f<117>;
	.reg .b64 	%rd<26>;

	ld.param.u64 	%rd5, [_Z12cudaMeanPoolPfS_iiiiii_param_0];
	ld.param.u64 	%rd6, [_Z12cudaMeanPoolPfS_iiiiii_param_1];
	ld.param.u32 	%r62, [_Z12cudaMeanPoolPfS_iiiiii_param_3];
	ld.param.u32 	%r63, [_Z12cudaMeanPoolPfS_iiiiii_param_4];
	ld.param.u32 	%r64, [_Z12cudaMeanPoolPfS_iiiiii_param_5];
	ld.param.u32 	%r65, [_Z12cudaMeanPoolPfS_iiiiii_param_6];
	ld.param.u32 	%r66, [_Z12cudaMeanPoolPfS_iiiiii_param_7];
	cvta.to.global.u64 	%rd1, %rd5;
	cvta.to.global.u64 	%rd2, %rd6;
	mov.u32 	%r67, %ctaid.y;
	mov.u32 	%r68, %ntid.y;
	mov.u32 	%r69, %tid.y;
	mad.lo.s32 	%r1, %r67, %r68, %r69;
	mov.u32 	%r70, %ctaid.x;
	mov.u32 	%r71, %ntid.x;
	mov.u32 	%r72, %tid.x;
	mad.lo.s32 	%r2, %r70, %r71, %r72;
	rem.s32 	%r73, %r1, %r64;
	setp.ne.s32 	%p1, %r73, 0;
	@%p1 bra 	$L__BB1_57;
	rem.s32 	%r74, %r2, %r64;
	setp.ne.s32 	%p2, %r74, 0;
	@%p2 bra 	$L__BB1_57;
	mul.lo.s32 	%r3, %r66, %r65;
	setp.lt.s32 	%p3, %r63, 1;
	@%p3 bra 	$L__BB1_57;
	mul.lo.s32 	%r75, %r64, %r64;
	setp.lt.s32 	%p4, %r64, 1;
	cvt.rn.f32.u32 	%f1, %r75;
	@%p4 bra 	$L__BB1_26;
	add.s32 	%r4, %r64, -1;
	and.b32  	%r5, %r64, 15;
	and.b32  	%r6, %r64, 7;
	and.b32  	%r7, %r64, 2147483632;
	and.b32  	%r8, %r64, 3;
	neg.s32 	%r9, %r7;
	add.s64 	%rd3, %rd1, 32;
	mov.b32 	%r119, 0;
$L__BB1_5:
	ld.param.u32 	%r118, [_Z12cudaMeanPoolPfS_iiiiii_param_2];
	mad.lo.s32 	%r11, %r119, %r118, %r1;
	mov.f32 	%f116, 0f00000000;
	mov.b32 	%r120, 0;
$L__BB1_6:
	setp.lt.u32 	%p19, %r4, 15;
	add.s32 	%r108, %r11, %r120;
	mad.lo.s32 	%r13, %r108, %r62, %r2;
	mov.b32 	%r124, 0;
	@%p19 bra 	$L__BB1_9;
	mov.u32 	%r121, %r13;
	mov.u32 	%r122, %r9;
$L__BB1_8:
	.pragma "nounroll";
	mul.wide.s32 	%rd17, %r121, 4;
	add.s64 	%rd18, %rd3, %rd17;
	ld.global.f32 	%f19, [%rd18+-32];
	div.rn.f32 	%f20, %f19, %f1;
	add.f32 	%f21, %f116, %f20;
	ld.global.f32 	%f22, [%rd18+-28];
	div.rn.f32 	%f23, %f22, %f1;
	add.f32 	%f24, %f21, %f23;
	ld.global.f32 	%f25, [%rd18+-24];
	div.rn.f32 	%f26, %f25, %f1;
	add.f32 	%f27, %f24, %f26;
	ld.global.f32 	%f28, [%rd18+-20];
	div.rn.f32 	%f29, %f28, %f1;
	add.f32 	%f30, %f27, %f29;
	ld.global.f32 	%f31, [%rd18+-16];
	div.rn.f32 	%f32, %f31, %f1;
	add.f32 	%f33, %f30, %f32;
	ld.global.f32 	%f34, [%rd18+-12];
	div.rn.f32 	%f35, %f34, %f1;
	add.f32 	%f36, %f33, %f35;
	ld.global.f32 	%f37, [%rd18+-8];
	div.rn.f32 	%f38, %f37, %f1;
	add.f32 	%f39, %f36, %f38;
	ld.global.f32 	%f40, [%rd18+-4];
	div.rn.f32 	%f41, %f40, %f1;
	add.f32 	%f42, %f39, %f41;
	ld.global.f32 	%f43, [%rd18];
	div.rn.f32 	%f44, %f43, %f1;
	add.f32 	%f45, %f42, %f44;
	ld.global.f32 	%f46, [%rd18+4];
	div.rn.f32 	%f47, %f46, %f1;
	add.f32 	%f48, %f45, %f47;
	ld.global.f32 	%f49, [%rd18+8];
	div.rn.f32 	%f50, %f49, %f1;
	add.f32 	%f51, %f48, %f50;
	ld.global.f32 	%f52, [%rd18+12];
	div.rn.f32 	%f53, %f52, %f1;
	add.f32 	%f54, %f51, %f53;
	ld.global.f32 	%f55, [%rd18+16];
	div.rn.f32 	%f56, %f55, %f1;
	add.f32 	%f57, %f54, %f56;
	ld.global.f32 	%f58, [%rd18+20];
	div.rn.f32 	%f59, %f58, %f1;
	add.f32 	%f60, %f57, %f59;
	ld.global.f32 	%f61, [%rd18+24];
	div.rn.f32 	%f62, %f61, %f1;
	add.f32 	%f63, %f60, %f62;
	ld.global.f32 	%f64, [%rd18+28];
	div.rn.f32 	%f65, %f64, %f1;
	add.f32 	%f116, %f63, %f65;
	add.s32 	%r122, %r122, 16;
	add.s32 	%r121, %r121, 16;
	setp.ne.s32 	%p20, %r122, 0;
	mov.u32 	%r124, %r7;
	@%p20 bra 	$L__BB1_8;
$L__BB1_9:
	setp.eq.s32 	%p21, %r5, 0;
	@%p21 bra 	$L__BB1_19;
	add.s32 	%r109, %r5, -1;
	setp.lt.u32 	%p22, %r109, 7;
	@%p22 bra 	$L__BB1_12;
	add.s32 	%r110, %r13, %r124;
	mul.wide.s32 	%rd19, %r110, 4;
	add.s64 	%rd20, %rd1, %rd19;
	ld.global.f32 	%f67, [%rd20];
	div.rn.f32 	%f68, %f67, %f1;
	add.f32 	%f69, %f116, %f68;
	ld.global.f32 	%f70, [%rd20+4];
	div.rn.f32 	%f71, %f70, %f1;
	add.f32 	%f72, %f69, %f71;
	ld.global.f32 	%f73, [%rd20+8];
	div.rn.f32 	%f74, %f73, %f1;
	add.f32 	%f75, %f72, %f74;
	ld.global.f32 	%f76, [%rd20+12];
	div.rn.f32 	%f77, %f76, %f1;
	add.f32 	%f78, %f75, %f77;
	ld.global.f32 	%f79, [%rd20+16];
	div.rn.f32 	%f80, %f79, %f1;
	add.f32 	%f81, %f78, %f80;
	ld.global.f32 	%f82, [%rd20+20];
	div.rn.f32 	%f83, %f82, %f1;
	add.f32 	%f84, %f81, %f83;
	ld.global.f32 	%f85, [%rd20+24];
	div.rn.f32 	%f86, %f85, %f1;
	add.f32 	%f87, %f84, %f86;
	ld.global.f32 	%f88, [%rd20+28];
	div.rn.f32 	%f89, %f88, %f1;
	add.f32 	%f116, %f87, %f89;
	add.s32 	%r124, %r124, 8;
$L__BB1_12:
	setp.eq.s32 	%p23, %r6, 0;
	@%p23 bra 	$L__BB1_19;
	add.s32 	%r111, %r6, -1;
	setp.lt.u32 	%p24, %r111, 3;
	@%p24 bra 	$L__BB1_15;
	add.s32 	%r112, %r13, %r124;
	mul.wide.s32 	%rd21, %r112, 4;
	add.s64 	%rd22, %rd1, %rd21;
	ld.global.f32 	%f91, [%rd22];
	div.rn.f32 	%f92, %f91, %f1;
	add.f32 	%f93, %f116, %f92;
	ld.global.f32 	%f94, [%rd22+4];
	div.rn.f32 	%f95, %f94, %f1;
	add.f32 	%f96, %f93, %f95;
	ld.global.f32 	%f97, [%rd22+8];
	div.rn.f32 	%f98, %f97, %f1;
	add.f32 	%f99, %f96, %f98;
	ld.global.f32 	%f100, [%rd22+12];
	div.rn.f32 	%f101, %f100, %f1;
	add.f32 	%f116, %f99, %f101;
	add.s32 	%r124, %r124, 4;
$L__BB1_15:
	setp.eq.s32 	%p25, %r8, 0;
	@%p25 bra 	$L__BB1_19;
	setp.eq.s32 	%p26, %r8, 1;
	add.s32 	%r113, %r13, %r124;
	mul.wide.s32 	%rd23, %r113, 4;
	add.s64 	%rd4, %rd1, %rd23;
	ld.global.f32 	%f102, [%rd4];
	div.rn.f32 	%f103, %f102, %f1;
	add.f32 	%f116, %f116, %f103;
	@%p26 bra 	$L__BB1_19;
	setp.eq.s32 	%p27, %r8, 2;
	ld.global.f32 	%f104, [%rd4+4];
	div.rn.f32 	%f105, %f104, %f1;
	add.f32 	%f116, %f116, %f105;
	@%p27 bra 	$L__BB1_19;
	ld.global.f32 	%f106, [%rd4+8];
	div.rn.f32 	%f107, %f106, %f1;
	add.f32 	%f116, %f116, %f107;
$L__BB1_19:
	add.s32 	%r120, %r120, 1;
	setp.eq.s32 	%p28, %r120, %r64;
	@%p28 bra 	$L__BB1_20;
	bra.uni 	$L__BB1_6;
$L__BB1_20:
	setp.eq.s32 	%p29, %r1, 0;
	@%p29 bra 	$L__BB1_24;
	setp.eq.s32 	%p30, %r2, 0;
	@%p30 bra 	$L__BB1_23;
	div.u32 	%r114, %r1, %r64;
	div.s32 	%r115, %r2, %r64;
	mad.lo.s32 	%r126, %r114, %r66, %r115;
	bra.uni 	$L__BB1_25;
$L__BB1_23:
	div.u32 	%r116, %r1, %r64;
	mul.lo.s32 	%r126, %r116, %r66;
	bra.uni 	$L__BB1_25;
$L__BB1_24:
	div.s32 	%r126, %r2, %r64;
$L__BB1_25:
	mad.lo.s32 	%r117, %r3, %r119, %r126;
	mul.wide.s32 	%rd24, %r117, 4;
	add.s64 	%rd25, %rd2, %rd24;
	st.global.f32 	[%rd25], %f116;
	add.s32 	%r119, %r119, 1;
	setp.eq.s32 	%p31, %r119, %r63;
	@%p31 bra 	$L__BB1_57;
	bra.uni 	$L__BB1_5;
$L__BB1_26:
	and.b32  	%r29, %r63, 3;
	setp.lt.u32 	%p5, %r63, 4;
	mov.b32 	%r133, 0;
	@%p5 bra 	$L__BB1_49;
	and.b32  	%r133, %r63, 2147483644;
	mov.b32 	%r127, 0;
$L__BB1_28:
	setp.ne.s32 	%p6, %r1, 0;
	@%p6 bra 	$L__BB1_30;
	div.s32 	%r128, %r2, %r64;
	bra.uni 	$L__BB1_33;
$L__BB1_30:
	setp.ne.s32 	%p7, %r2, 0;
	@%p7 bra 	$L__BB1_32;
	div.s32 	%r80, %r1, %r64;
	mul.lo.s32 	%r128, %r80, %r66;
	bra.uni 	$L__BB1_33;
$L__BB1_32:
	div.s32 	%r78, %r1, %r64;
	div.s32 	%r79, %r2, %r64;
	mad.lo.s32 	%r128, %r78, %r66, %r79;
$L__BB1_33:
	setp.eq.s32 	%p8, %r1, 0;
	mul.lo.s32 	%r36, %r3, %r127;
	add.s32 	%r81, %r128, %r36;
	mul.wide.s32 	%rd7, %r81, 4;
	add.s64 	%rd8, %rd2, %rd7;
	mov.b32 	%r82, 0;
	st.global.u32 	[%rd8], %r82;
	@%p8 bra 	$L__BB1_37;
	setp.eq.s32 	%p9, %r2, 0;
	@%p9 bra 	$L__BB1_36;
	div.s32 	%r83, %r1, %r64;
	div.s32 	%r84, %r2, %r64;
	mad.lo.s32 	%r129, %r83, %r66, %r84;
	bra.uni 	$L__BB1_38;
$L__BB1_36:
	div.s32 	%r85, %r1, %r64;
	mul.lo.s32 	%r129, %r85, %r66;
	bra.uni 	$L__BB1_38;
$L__BB1_37:
	div.s32 	%r129, %r2, %r64;
$L__BB1_38:
	setp.eq.s32 	%p10, %r1, 0;
	add.s32 	%r41, %r36, %r3;
	add.s32 	%r86, %r129, %r41;
	mul.wide.s32 	%rd9, %r86, 4;
	add.s64 	%rd10, %rd2, %rd9;
	mov.b32 	%r87, 0;
	st.global.u32 	[%rd10], %r87;
	@%p10 bra 	$L__BB1_42;
	setp.eq.s32 	%p11, %r2, 0;
	@%p11 bra 	$L__BB1_41;
	div.s32 	%r88, %r1, %r64;
	div.s32 	%r89, %r2, %r64;
	mad.lo.s32 	%r130, %r88, %r66, %r89;
	bra.uni 	$L__BB1_43;
$L__BB1_41:
	div.s32 	%r90, %r1, %r64;
	mul.lo.s32 	%r130, %r90, %r66;
	bra.uni 	$L__BB1_43;
$L__BB1_42:
	div.s32 	%r130, %r2, %r64;
$L__BB1_43:
	setp.eq.s32 	%p12, %r1, 0;
	add.s32 	%r46, %r41, %r3;
	add.s32 	%r91, %r130, %r46;
	mul.wide.s32 	%rd11, %r91, 4;
	add.s64 	%rd12, %rd2, %rd11;
	mov.b32 	%r92, 0;
	st.global.u32 	[%rd12], %r92;
	@%p12 bra 	$L__BB1_47;
	setp.eq.s32 	%p13, %r2, 0;
	@%p13 bra 	$L__BB1_46;
	div.s32 	%r93, %r1, %r64;
	div.s32 	%r94, %r2, %r64;
	mad.lo.s32 	%r131, %r93, %r66, %r94;
	bra.uni 	$L__BB1_48;
$L__BB1_46:
	div.s32 	%r95, %r1, %r64;
	mul.lo.s32 	%r131, %r95, %r66;
	bra.uni 	$L__BB1_48;
$L__BB1_47:
	div.s32 	%r131, %r2, %r64;
$L__BB1_48:
	add.s32 	%r96, %r46, %r3;
	add.s32 	%r97, %r131, %r96;
	mul.wide.s32 	%rd13, %r97, 4;
	add.s64 	%rd14, %rd2, %rd13;
	mov.b32 	%r98, 0;
	st.global.u32 	[%rd14], %r98;
	add.s32 	%r127, %r127, 4;
	setp.ne.s32 	%p14, %r127, %r133;
	@%p14 bra 	$L__BB1_28;
$L__BB1_49:
	setp.eq.s32 	%p15, %r29, 0;
	@%p15 bra 	$L__BB1_57;
	mov.b32 	%r134, 0;
	div.s32 	%r57, %r2, %r64;
$L__BB1_51:
	.pragma "nounroll";
	setp.eq.s32 	%p16, %r1, 0;
	@%p16 bra 	$L__BB1_55;
	setp.eq.s32 	%p17, %r2, 0;
	@%p17 bra 	$L__BB1_54;
	div.s32 	%r100, %r1, %r64;
	div.s32 	%r101, %r2, %r64;
	mad.lo.s32 	%r135, %r100, %r66, %r101;
	bra.uni 	$L__BB1_56;
$L__BB1_54:
	div.s32 	%r102, %r1, %r64;
	mul.lo.s32 	%r135, %r102, %r66;
	bra.uni 	$L__BB1_56;
$L__BB1_55:
	mov.u32 	%r135, %r57;
$L__BB1_56:
	mad.lo.s32 	%r103, %r3, %r133, %r135;
	mul.wide.s32 	%rd15, %r103, 4;
	add.s64 	%rd16, %rd2, %rd15;
	mov.b32 	%r104, 0;
	st.global.u32 	[%rd16], %r104;
	add.s32 	%r133, %r133, 1;
	add.s32 	%r134, %r134, 1;
	setp.ne.s32 	%p18, %r134, %r29;
	@%p18 bra 	$L__BB1_51;
$L__BB1_57:
	ret;

}
	// .globl	_Z8cudaTanhPfiii
.visible .entry _Z8cudaTanhPfiii(
	.param .u64 .ptr .align 1 _Z8cudaTanhPfiii_param_0,
	.param .u32 _Z8cudaTanhPfiii_param_1,
	.param .u32 _Z8cudaTanhPfiii_param_2,
	.param .u32 _Z8cudaTanhPfiii_param_3
)
{
	.reg .pred 	%p<26>;
	.reg .b32 	%r<55>;
	.reg .b32 	%f<113>;
	.reg .b64 	%rd<17>;

	ld.param.u64 	%rd2, [_Z8cudaTanhPfiii_param_0];
	ld.param.u32 	%r26, [_Z8cudaTanhPfiii_param_1];
	ld.param.u32 	%r27, [_Z8cudaTanhPfiii_param_2];
	ld.param.u32 	%r28, [_Z8cudaTanhPfiii_param_3];
	cvta.to.global.u64 	%rd1, %rd2;
	mov.u32 	%r29, %ctaid.y;
	mov.u32 	%r30, %ntid.y;
	mul.lo.s32 	%r1, %r29, %r30;
	mov.u32 	%r2, %tid.y;
	add.s32 	%r3, %r1, %r2;
	mov.u32 	%r31, %ctaid.x;
	mov.u32 	%r32, %ntid.x;
	mov.u32 	%r33, %tid.x;
	mad.lo.s32 	%r4, %r31, %r32, %r33;
	setp.ge.s32 	%p1, %r3, %r26;
	setp.ge.s32 	%p2, %r4, %r27;
	or.pred  	%p3, %p1, %p2;
	setp.lt.s32 	%p4, %r28, 1;
	or.pred  	%p5, %p3, %p4;
	@%p5 bra 	$L__BB2_9;
	and.b32  	%r5, %r28, 3;
	setp.lt.u32 	%p6, %r28, 4;
	mov.b32 	%r54, 0;
	@%p6 bra 	$L__BB2_4;
	and.b32  	%r54, %r28, 2147483644;
	neg.s32 	%r52, %r54;
	add.s32 	%r35, %r2, %r26;
	add.s32 	%r36, %r35, %r1;
	mad.lo.s32 	%r51, %r27, %r36, %r4;
	mul.lo.s32 	%r37, %r27, %r26;
	shl.b32 	%r9, %r37, 2;
	shl.b32 	%r38, %r26, 1;
	add.s32 	%r39, %r3, %r38;
	mad.lo.s32 	%r50, %r27, %r39, %r4;
	mad.lo.s32 	%r40, %r26, 3, %r3;
	mad.lo.s32 	%r49, %r27, %r40, %r4;
	mad.lo.s32 	%r48, %r27, %r3, %r4;
$L__BB2_3:
	.pragma "nounroll";
	mul.wide.s32 	%rd3, %r48, 4;
	add.s64 	%rd4, %rd1, %rd3;
	ld.global.f32 	%f1, [%rd4];
	abs.f32 	%f2, %f1;
	mul.f32 	%f3, %f2, 0f4038AA3B;
	ex2.approx.ftz.f32 	%f4, %f3;
	add.f32 	%f5, %f4, 0f3F800000;
	rcp.approx.ftz.f32 	%f6, %f5;
	fma.rn.f32 	%f7, %f6, 0fC0000000, 0f3F800000;
	setp.ge.f32 	%p7, %f2, 0f41102CB4;
	selp.f32 	%f8, 0f3F800000, %f7, %p7;
	copysign.f32 	%f9, %f1, %f8;
	mul.f32 	%f10, %f1, %f1;
	fma.rn.f32 	%f11, %f10, 0f3C80F082, 0fBD563CAE;
	fma.rn.f32 	%f12, %f11, %f10, 0f3E085941;
	fma.rn.f32 	%f13, %f12, %f10, 0fBEAAA9ED;
	fma.rn.f32 	%f14, %f13, %f10, 0f00000000;
	fma.rn.f32 	%f15, %f14, %f1, %f1;
	setp.ge.f32 	%p8, %f2, 0f3F19999A;
	selp.f32 	%f16, %f9, %f15, %p8;
	st.global.f32 	[%rd4], %f16;
	mul.wide.s32 	%rd5, %r51, 4;
	add.s64 	%rd6, %rd1, %rd5;
	ld.global.f32 	%f17, [%rd6];
	abs.f32 	%f18, %f17;
	mul.f32 	%f19, %f18, 0f4038AA3B;
	ex2.approx.ftz.f32 	%f20, %f19;
	add.f32 	%f21, %f20, 0f3F800000;
	rcp.approx.ftz.f32 	%f22, %f21;
	fma.rn.f32 	%f23, %f22, 0fC0000000, 0f3F800000;
	setp.ge.f32 	%p9, %f18, 0f41102CB4;
	selp.f32 	%f24, 0f3F800000, %f23, %p9;
	copysign.f32 	%f25, %f17, %f24;
	mul.f32 	%f26, %f17, %f17;
	fma.rn.f32 	%f27, %f26, 0f3C80F082, 0fBD563CAE;
	fma.rn.f32 	%f28, %f27, %f26, 0f3E085941;
	fma.rn.f32 	%f29, %f28, %f26, 0fBEAAA9ED;
	fma.rn.f32 	%f30, %f29, %f26, 0f00000000;
	fma.rn.f32 	%f31, %f30, %f17, %f17;
	setp.ge.f32 	%p10, %f18, 0f3F19999A;
	selp.f32 	%f32, %f25, %f31, %p10;
	st.global.f32 	[%rd6], %f32;
	mul.wide.s32 	%rd7, %r50, 4;
	add.s64 	%rd8, %rd1, %rd7;
	ld.global.f32 	%f33, [%rd8];
	abs.f32 	%f34, %f33;
	mul.f32 	%f35, %f34, 0f4038AA3B;
	ex2.approx.ftz.f32 	%f36, %f35;
	add.f32 	%f37, %f36, 0f3F800000;
	rcp.approx.ftz.f32 	%f38, %f37;
	fma.rn.f32 	%f39, %f38, 0fC0000000, 0f3F800000;
	setp.ge.f32 	%p11, %f34, 0f41102CB4;
	selp.f32 	%f40, 0f3F800000, %f39, %p11;
	copysign.f32 	%f41, %f33, %f40;
	mul.f32 	%f42, %f33, %f33;
	fma.rn.f32 	%f43, %f42, 0f3C80F082, 0fBD563CAE;
	fma.rn.f32 	%f44, %f43, %f42, 0f3E085941;
	fma.rn.f32 	%f45, %f44, %f42, 0fBEAAA9ED;
	fma.rn.f32 	%f46, %f45, %f42, 0f00000000;
	fma.rn.f32 	%f47, %f46, %f33, %f33;
	setp.ge.f32 	%p12, %f34, 0f3F19999A;
	selp.f32 	%f48, %f41, %f47, %p12;
	st.global.f32 	[%rd8], %f48;
	mul.wide.s32 	%rd9, %r49, 4;
	add.s64 	%rd10, %rd1, %rd9;
	ld.global.f32 	%f49, [%rd10];
	abs.f32 	%f50, %f49;
	mul.f32 	%f51, %f50, 0f4038AA3B;
	ex2.approx.ftz.f32 	%f52, %f51;
	add.f32 	%f53, %f52, 0f3F800000;
	rcp.approx.ftz.f32 	%f54, %f53;
	fma.rn.f32 	%f55, %f54, 0fC0000000, 0f3F800000;
	setp.ge.f32 	%p13, %f50, 0f41102CB4;
	selp.f32 	%f56, 0f3F800000, %f55, %p13;
	copysign.f32 	%f57, %f49, %f56;
	mul.f32 	%f58, %f49, %f49;
	fma.rn.f32 	%f59, %f58, 0f3C80F082, 0fBD563CAE;
	fma.rn.f32 	%f60, %f59, %f58, 0f3E085941;
	fma.rn.f32 	%f61, %f60, %f58, 0fBEAAA9ED;
	fma.rn.f32 	%f62, %f61, %f58, 0f00000000;
	fma.rn.f32 	%f63, %f62, %f49, %f49;
	setp.ge.f32 	%p14, %f50, 0f3F19999A;
	selp.f32 	%f64, %f57, %f63, %p14;
	st.global.f32 	[%rd10], %f64;
	add.s32 	%r52, %r52, 4;
	add.s32 	%r51, %r51, %r9;
	add.s32 	%r50, %r50, %r9;
	add.s32 	%r49, %r49, %r9;
	add.s32 	%r48, %r48, %r9;
	setp.ne.s32 	%p15, %r52, 0;
	@%p15 bra 	$L__BB2_3;
$L__BB2_4:
	setp.eq.s32 	%p16, %r5, 0;
	@%p16 bra 	$L__BB2_9;
	setp.eq.s32 	%p17, %r5, 1;
	@%p17 bra 	$L__BB2_7;
	mad.lo.s32 	%r41, %r54, %r26, %r3;
	mad.lo.s32 	%r42, %r41, %r27, %r4;
	mul.wide.s32 	%rd11, %r42, 4;
	add.s64 	%rd12, %rd1, %rd11;
	ld.global.f32 	%f65, [%rd12];
	abs.f32 	%f66, %f65;
	mul.f32 	%f67, %f66, 0f4038AA3B;
	ex2.approx.ftz.f32 	%f68, %f67;
	add.f32 	%f69, %f68, 0f3F800000;
	rcp.approx.ftz.f32 	%f70, %f69;
	fma.rn.f32 	%f71, %f70, 0fC0000000, 0f3F800000;
	setp.ge.f32 	%p18, %f66, 0f41102CB4;
	selp.f32 	%f72, 0f3F800000, %f71, %p18;
	copysign.f32 	%f73, %f65, %f72;
	mul.f32 	%f74, %f65, %f65;
	fma.rn.f32 	%f75, %f74, 0f3C80F082, 0fBD563CAE;
	fma.rn.f32 	%f76, %f75, %f74, 0f3E085941;
	fma.rn.f32 	%f77, %f76, %f74, 0fBEAAA9ED;
	fma.rn.f32 	%f78, %f77, %f74, 0f00000000;
	fma.rn.f32 	%f79, %f78, %f65, %f65;
	setp.ge.f32 	%p19, %f66, 0f3F19999A;
	selp.f32 	%f80, %f73, %f79, %p19;
	st.global.f32 	[%rd12], %f80;
	add.s32 	%r43, %r41, %r26;
	mad.lo.s32 	%r44, %r43, %r27, %r4;
	mul.wide.s32 	%rd13, %r44, 4;
	add.s64 	%rd14, %rd1, %rd13;
	ld.global.f32 	%f81, [%rd14];
	abs.f32 	%f82, %f81;
	mul.f32 	%f83, %f82, 0f4038AA3B;
	ex2.approx.ftz.f32 	%f84, %f83;
	add.f32 	%f85, %f84, 0f3F800000;
	rcp.approx.ftz.f32 	%f86, %f85;
	fma.rn.f32 	%f87, %f86, 0fC0000000, 0f3F800000;
	setp.ge.f32 	%p20, %f82, 0f41102CB4;
	selp.f32 	%f88, 0f3F800000, %f87, %p20;
	copysign.f32 	%f89, %f81, %f88;
	mul.f32 	%f90, %f81, %f81;
	fma.rn.f32 	%f91, %f90, 0f3C80F082, 0fBD563CAE;
	fma.rn.f32 	%f92, %f91, %f90, 0f3E085941;
	fma.rn.f32 	%f93, %f92, %f90, 0fBEAAA9ED;
	fma.rn.f32 	%f94, %f93, %f90, 0f00000000;
	fma.rn.f32 	%f95, %f94, %f81, %f81;
	setp.ge.f32 	%p21, %f82, 0f3F19999A;
	selp.f32 	%f96, %f89, %f95, %p21;
	st.global.f32 	[%rd14], %f96;
	add.s32 	%r54, %r54, 2;
$L__BB2_7:
	and.b32  	%r45, %r28, 1;
	setp.eq.b32 	%p22, %r45, 1;
	not.pred 	%p23, %p22;
	@%p23 bra 	$L__BB2_9;
	mad.lo.s32 	%r46, %r54, %r26, %r3;
	mad.lo.s32 	%r47, %r46, %r27, %r4;
	mul.wide.s32 	%rd15, %r47, 4;
	add.s64 	%rd16, %rd1, %rd15;
	ld.global.f32 	%f97, [%rd16];
	abs.f32 	%f98, %f97;
	mul.f32 	%f99, %f98, 0f4038AA3B;
	ex2.approx.ftz.f32 	%f100, %f99;
	add.f32 	%f101, %f100, 0f3F800000;
	rcp.approx.ftz.f32 	%f102, %f101;
	fma.rn.f32 	%f103, %f102, 0fC0000000, 0f3F800000;
	setp.ge.f32 	%p24, %f98, 0f41102CB4;
	selp.f32 	%f104, 0f3F800000, %f103, %p24;
	copysign.f32 	%f105, %f97, %f104;
	mul.f32 	%f106, %f97, %f97;
	fma.rn.f32 	%f107, %f106, 0f3C80F082, 0fBD563CAE;
	fma.rn.f32 	%f108, %f107, %f106, 0f3E085941;
	fma.rn.f32 	%f109, %f108, %f106, 0fBEAAA9ED;
	fma.rn.f32 	%f110, %f109, %f106, 0f00000000;
	fma.rn.f32 	%f111, %f110, %f97, %f97;
	setp.ge.f32 	%p25, %f98, 0f3F19999A;
	selp.f32 	%f112, %f105, %f111, %p25;
	st.global.f32 	[%rd16], %f112;
$L__BB2_9:
	ret;

}
	// .globl	_Z9cudaDensePfS_S_S_iii
.visible .entry _Z9cudaDensePfS_S_S_iii(
	.param .u64 .ptr .align 1 _Z9cudaDensePfS_S_S_iii_param_0,
	.param .u64 .ptr .align 1 _Z9cudaDensePfS_S_S_iii_param_1,
	.param .u64 .ptr .align 1 _Z9cudaDensePfS_S_S_iii_param_2,
	.param .u64 .ptr .align 1 _Z9cudaDensePfS_S_S_iii_param_3,
	.param .u32 _Z9cudaDensePfS_S_S_iii_param_4,
	.param .u32 _Z9cudaDensePfS_S_S_iii_param_5,
	.param .u32 _Z9cudaDensePfS_S_S_iii_param_6
)
{
	.reg .pred 	%p<13>;
	.reg .b32 	%r<41>;
	.reg .b32 	%f<70>;
	.reg .b64 	%rd<56>;

	ld.param.u64 	%rd8, [_Z9cudaDensePfS_S_S_iii_param_0];
	ld.param.u64 	%rd6, [_Z9cudaDensePfS_S_S_iii_param_1];
	ld.param.u64 	%rd9, [_Z9cudaDensePfS_S_S_iii_param_2];
	ld.param.u64 	%rd7, [_Z9cudaDensePfS_S_S_iii_param_3];
	ld.param.u32 	%r20, [_Z9cudaDensePfS_S_S_iii_param_4];
	ld.param.u32 	%r18, [_Z9cudaDensePfS_S_S_iii_param_5];
	ld.param.u32 	%r19, [_Z9cudaDensePfS_S_S_iii_param_6];
	cvta.to.global.u64 	%rd1, %rd9;
	cvta.to.global.u64 	%rd2, %rd8;
	mov.u32 	%r21, %ctaid.y;
	mov.u32 	%r22, %ntid.y;
	mov.u32 	%r23, %tid.y;
	mad.lo.s32 	%r1, %r21, %r22, %r23;
	mov.u32 	%r24, %ctaid.x;
	mov.u32 	%r25, %ntid.x;
	mov.u32 	%r26, %tid.x;
	mad.lo.s32 	%r2, %r24, %r25, %r26;
	setp.ge.s32 	%p1, %r1, %r20;
	setp.ge.s32 	%p2, %r2, %r19;
	or.pred  	%p3, %p1, %p2;
	@%p3 bra 	$L__BB3_14;
	setp.lt.s32 	%p4, %r18, 1;
	mov.f32 	%f69, 0f00000000;
	@%p4 bra 	$L__BB3_13;
	mul.lo.s32 	%r3, %r18, %r1;
	and.b32  	%r4, %r18, 7;
	setp.lt.u32 	%p5, %r18, 8;
	mov.f32 	%f69, 0f00000000;
	mov.b32 	%r39, 0;
	@%p5 bra 	$L__BB3_5;
	and.b32  	%r39, %r18, 2147483640;
	neg.s32 	%r37, %r39;
	shl.b32 	%r7, %r19, 3;
	mul.wide.u32 	%rd10, %r3, 4;
	add.s64 	%rd11, %rd10, %rd2;
	add.s64 	%rd55, %rd11, 16;
	mov.f32 	%f69, 0f00000000;
	mul.wide.s32 	%rd14, %r19, 4;
	mov.u32 	%r36, %r2;
$L__BB3_4:
	.pragma "nounroll";
	ld.global.f32 	%f17, [%rd55+-16];
	mul.wide.s32 	%rd12, %r36, 4;
	add.s64 	%rd13, %rd1, %rd12;
	ld.global.f32 	%f18, [%rd13];
	fma.rn.f32 	%f19, %f17, %f18, %f69;
	ld.global.f32 	%f20, [%rd55+-12];
	add.s64 	%rd15, %rd13, %rd14;
	ld.global.f32 	%f21, [%rd15];
	fma.rn.f32 	%f22, %f20, %f21, %f19;
	ld.global.f32 	%f23, [%rd55+-8];
	add.s64 	%rd16, %rd15, %rd14;
	ld.global.f32 	%f24, [%rd16];
	fma.rn.f32 	%f25, %f23, %f24, %f22;
	ld.global.f32 	%f26, [%rd55+-4];
	add.s64 	%rd17, %rd16, %rd14;
	ld.global.f32 	%f27, [%rd17];
	fma.rn.f32 	%f28, %f26, %f27, %f25;
	ld.global.f32 	%f29, [%rd55];
	add.s64 	%rd18, %rd17, %rd14;
	ld.global.f32 	%f30, [%rd18];
	fma.rn.f32 	%f31, %f29, %f30, %f28;
	ld.global.f32 	%f32, [%rd55+4];
	add.s64 	%rd19, %rd18, %rd14;
	ld.global.f32 	%f33, [%rd19];
	fma.rn.f32 	%f34, %f32, %f33, %f31;
	ld.global.f32 	%f35, [%rd55+8];
	add.s64 	%rd20, %rd19, %rd14;
	ld.global.f32 	%f36, [%rd20];
	fma.rn.f32 	%f37, %f35, %f36, %f34;
	ld.global.f32 	%f38, [%rd55+12];
	add.s64 	%rd21, %rd20, %rd14;
	ld.global.f32 	%f39, [%rd21];
	fma.rn.f32 	%f69, %f38, %f39, %f37;
	add.s32 	%r37, %r37, 8;
	add.s32 	%r36, %r36, %r7;
	add.s64 	%rd55, %rd55, 32;
	setp.ne.s32 	%p6, %r37, 0;
	@%p6 bra 	$L__BB3_4;
$L__BB3_5:
	setp.eq.s32 	%p7, %r4, 0;
	@%p7 bra 	$L__BB3_13;
	and.b32  	%r13, %r18, 3;
	setp.lt.u32 	%p8, %r4, 4;
	@%p8 bra 	$L__BB3_8;
	add.s32 	%r28, %r39, %r3;
	mul.wide.u32 	%rd22, %r28, 4;
	add.s64 	%rd23, %rd2, %rd22;
	ld.global.f32 	%f41, [%rd23];
	mad.lo.s32 	%r29, %r39, %r19, %r2;
	mul.wide.s32 	%rd24, %r29, 4;
	add.s64 	%rd25, %rd1, %rd24;
	ld.global.f32 	%f42, [%rd25];
	fma.rn.f32 	%f43, %f41, %f42, %f69;
	cvt.u64.u32 	%rd26, %r3;
	cvt.u64.u32 	%rd27, %r39;
	add.s64 	%rd28, %rd27, %rd26;
	shl.b64 	%rd29, %rd28, 2;
	add.s64 	%rd30, %rd2, %rd29;
	ld.global.f32 	%f44, [%rd30+4];
	mul.wide.s32 	%rd31, %r19, 4;
	add.s64 	%rd32, %rd25, %rd31;
	ld.global.f32 	%f45, [%rd32];
	fma.rn.f32 	%f46, %f44, %f45, %f43;
	ld.global.f32 	%f47, [%rd30+8];
	add.s64 	%rd33, %rd32, %rd31;
	ld.global.f32 	%f48, [%rd33];
	fma.rn.f32 	%f49, %f47, %f48, %f46;
	ld.global.f32 	%f50, [%rd30+12];
	add.s64 	%rd34, %rd33, %rd31;
	ld.global.f32 	%f51, [%rd34];
	fma.rn.f32 	%f69, %f50, %f51, %f49;
	add.s32 	%r39, %r39, 4;
$L__BB3_8:
	setp.eq.s32 	%p9, %r13, 0;
	@%p9 bra 	$L__BB3_13;
	setp.eq.s32 	%p10, %r13, 1;
	@%p10 bra 	$L__BB3_11;
	add.s32 	%r30, %r39, %r3;
	mul.wide.u32 	%rd35, %r30, 4;
	add.s64 	%rd36, %rd2, %rd35;
	ld.global.f32 	%f53, [%rd36];
	mad.lo.s32 	%r31, %r39, %r19, %r2;
	mul.wide.s32 	%rd37, %r31, 4;
	add.s64 	%rd38, %rd1, %rd37;
	ld.global.f32 	%f54, [%rd38];
	fma.rn.f32 	%f55, %f53, %f54, %f69;
	cvt.u64.u32 	%rd39, %r3;
	cvt.u64.u32 	%rd40, %r39;
	add.s64 	%rd41, %rd40, %rd39;
	shl.b64 	%rd42, %rd41, 2;
	add.s64 	%rd43, %rd2, %rd42;
	ld.global.f32 	%f56, [%rd43+4];
	mul.wide.s32 	%rd44, %r19, 4;
	add.s64 	%rd45, %rd38, %rd44;
	ld.global.f32 	%f57, [%rd45];
	fma.rn.f32 	%f69, %f56, %f57, %f55;
	add.s32 	%r39, %r39, 2;
$L__BB3_11:
	and.b32  	%r32, %r18, 1;
	setp.eq.b32 	%p11, %r32, 1;
	not.pred 	%p12, %p11;
	@%p12 bra 	$L__BB3_13;
	add.s32 	%r33, %r39, %r3;
	mul.wide.u32 	%rd46, %r33, 4;
	add.s64 	%rd47, %rd2, %rd46;
	ld.global.f32 	%f58, [%rd47];
	mad.lo.s32 	%r34, %r39, %r19, %r2;
	mul.wide.s32 	%rd48, %r34, 4;
	add.s64 	%rd49, %rd1, %rd48;
	ld.global.f32 	%f59, [%rd49];
	fma.rn.f32 	%f69, %f58, %f59, %f69;
$L__BB3_13:
	mad.lo.s32 	%r35, %r19, %r1, %r2;
	cvta.to.global.u64 	%rd50, %rd6;
	mul.wide.s32 	%rd51, %r35, 4;
	add.s64 	%rd52, %rd50, %rd51;
	st.global.f32 	[%rd52], %f69;
	cvta.to.global.u64 	%rd53, %rd7;
	add.s64 	%rd54, %rd53, %rd51;
	ld.global.f32 	%f60, [%rd54];
	add.f32 	%f61, %f69, %f60;
	st.global.f32 	[%rd52], %f61;
$L__BB3_14:
	ret;

}


// ===== COMPILED SASS (sm_100) =====

	.target	sm_100

	.elftype	@"ET_EXEC"


//--------------------- .note.nv.tkinfo           --------------------------
	.section	.note.nv.tkinfo,"",@"SHT_NOTE"
	.sectionflags	@"SHF_NOTE_NV_TKINFO"
	.tkinfo
        /*0018*/ 	.word	0x00000002
        /*0030*/ 	.string	""
        /*0030*/ 	.string	"ptxas"
        /*0030*/ 	.string	"Cuda compilation tools, release 13.0, V13.0.88"
        /*0030*/ 	.string	"Build cuda_13.0.r13.0/compiler.36424714_0"
        /*0030*/ 	.string	"-arch sm_100 -m 64 "



//--------------------- .note.nv.cuinfo           --------------------------
	.section	.note.nv.cuinfo,"",@"SHT_NOTE"
	.sectionflags	@"SHF_NOTE_NV_CUINFO"
        /*0018*/ 	.short	0x0002
        /*001a*/ 	.short	0x0064
        /*001c*/ 	.short	0x0082
	.zero		2


//--------------------- .nv.info                  --------------------------
	.section	.nv.info,"",@"SHT_CUDA_INFO"
	.align	4


	//----- nvinfo : EIATTR_REGCOUNT
	.align		4
        /*0000*/ 	.byte	0x04, 0x2f
        /*0002*/ 	.short	(.L_1 - .L_0)
	.align		4
.L_0:
        /*0004*/ 	.word	index@(_Z10cudaConv2DPfS_S_iiiiii)
        /*0008*/ 	.word	0x00000020


	//----- nvinfo : EIATTR_FRAME_SIZE
	.align		4
.L_1:
        /*000c*/ 	.byte	0x04, 0x11
        /*000e*/ 	.short	(.L_3 - .L_2)
	.align		4
.L_2:
        /*0010*/ 	.word	index@(_Z10cudaConv2DPfS_S_iiiiii)
        /*0014*/ 	.word	0x00000000


	//----- nvinfo : EIATTR_REGCOUNT
	.align		4
.L_3:
        /*0018*/ 	.byte	0x04, 0x2f
        /*001a*/ 	.short	(.L_5 - .L_4)
	.align		4
.L_4:
        /*001c*/ 	.word	index@(_Z12cudaMeanPoolPfS_iiiiii)
        /*0020*/ 	.word	0x0000001e


	//----- nvinfo : EIATTR_FRAME_SIZE
	.align		4
.L_5:
        /*0024*/ 	.byte	0x04, 0x11
        /*0026*/ 	.short	(.L_7 - .L_6)
	.align		4
.L_6:
        /*0028*/ 	.word	index@($__internal_0_$__cuda_sm3x_div_rn_noftz_f32_slowpath)
        /*002c*/ 	.word	0x00000000


	//----- nvinfo : EIATTR_FRAME_SIZE
	.align		4
.L_7:
        /*0030*/ 	.byte	0x04, 0x11
        /*0032*/ 	.short	(.L_9 - .L_8)
	.align		4
.L_8:
        /*0034*/ 	.word	index@(_Z12cudaMeanPoolPfS_iiiiii)
        /*0038*/ 	.word	0x00000000


	//----- nvinfo : EIATTR_REGCOUNT
	.align		4
.L_9:
        /*003c*/ 	.byte	0x04, 0x2f
        /*003e*/ 	.short	(.L_11 - .L_10)
	.align		4
.L_10:
        /*0040*/ 	.word	index@(_Z8cudaTanhPfiii)
        /*0044*/ 	.word	0x00000020


	//----- nvinfo : EIATTR_FRAME_SIZE
	.align		4
.L_11:
        /*0048*/ 	.byte	0x04, 0x11
        /*004a*/ 	.short	(.L_13 - .L_12)
	.align		4
.L_12:
        /*004c*/ 	.word	index@(_Z8cudaTanhPfiii)
        /*0050*/ 	.word	0x00000000


	//----- nvinfo : EIATTR_REGCOUNT
	.align		4
.L_13:
        /*0054*/ 	.byte	0x04, 0x2f
        /*0056*/ 	.short	(.L_15 - .L_14)
	.align		4
.L_14:
        /*0058*/ 	.word	index@(_Z9cudaDensePfS_S_S_iii)
        /*005c*/ 	.word	0x00000020


	//----- nvinfo : EIATTR_FRAME_SIZE
	.align		4
.L_15:
        /*0060*/ 	.byte	0x04, 0x11
        /*0062*/ 	.short	(.L_17 - .L_16)
	.align		4
.L_16:
        /*0064*/ 	.word	index@(_Z9cudaDensePfS_S_S_iii)
        /*0068*/ 	.word	0x00000000


	//----- nvinfo : EIATTR_MIN_STACK_SIZE
	.align		4
.L_17:
        /*006c*/ 	.byte	0x04, 0x12
        /*006e*/ 	.short	(.L_19 - .L_18)
	.align		4
.L_18:
        /*0070*/ 	.word	index@(_Z9cudaDensePfS_S_S_iii)
        /*0074*/ 	.word	0x00000000


	//----- nvinfo : EIATTR_MIN_STACK_SIZE
	.align		4
.L_19:
        /*0078*/ 	.byte	0x04, 0x12
        /*007a*/ 	.short	(.L_21 - .L_20)
	.align		4
.L_20:
        /*007c*/ 	.word	index@(_Z8cudaTanhPfiii)
        /*0080*/ 	.word	0x00000000


	//----- nvinfo : EIATTR_MIN_STACK_SIZE
	.align		4
.L_21:
        /*0084*/ 	.byte	0x04, 0x12
        /*0086*/ 	.short	(.L_23 - .L_22)
	.align		4
.L_22:
        /*0088*/ 	.word	index@(_Z12cudaMeanPoolPfS_iiiiii)
        /*008c*/ 	.word	0x00000000


	//----- nvinfo : EIATTR_MIN_STACK_SIZE
	.align		4
.L_23:
        /*0090*/ 	.byte	0x04, 0x12
        /*0092*/ 	.short	(.L_25 - .L_24)
	.align		4
.L_24:
        /*0094*/ 	.word	index@(_Z10cudaConv2DPfS_S_iiiiii)
        /*0098*/ 	.word	0x00000000
.L_25:


//--------------------- .nv.compat                --------------------------
	.section	.nv.compat,"",@"SHT_CUDA_COMPAT_INFO"
	.align	4
        /*0000*/ 	.byte	0x02, 0x09, 0x00, 0x00, 0x02, 0x02, 0x01, 0x00, 0x02, 0x05, 0x05, 0x00, 0x03, 0x07, 0x01, 0x01
        /*0010*/ 	.byte	0x02, 0x03, 0x00, 0x00, 0x02, 0x06, 0x01, 0x00, 0x04, 0x0b, 0x08, 0x00, 0x01, 0x00, 0x00, 0x00
        /*0020*/ 	.byte	0x00, 0x00, 0x00, 0x00


//--------------------- .nv.info._Z9cudaDensePfS_S_S_iii --------------------------
	.section	.nv.info._Z9cudaDensePfS_S_S_iii,"",@"SHT_CUDA_INFO"
	.sectionflags	@""
	.align	4


	//----- nvinfo : EIATTR_CUDA_API_VERSION
	.align		4
        /*0000*/ 	.byte	0x04, 0x37
        /*0002*/ 	.short	(.L_27 - .L_26)
.L_26:
        /*0004*/ 	.word	0x00000082


	//----- nvinfo : EIATTR_KPARAM_INFO
	.align		4
.L_27:
        /*0008*/ 	.byte	0x04, 0x17
        /*000a*/ 	.short	(.L_29 - .L_28)
.L_28:
        /*000c*/ 	.word	0x00000000
        /*0010*/ 	.short	0x0006
        /*0012*/ 	.short	0x0028
        /*0014*/ 	.byte	0x00, 0xf0, 0x11, 0x00


	//----- nvinfo : EIATTR_KPARAM_INFO
	.align		4
.L_29:
        /*0018*/ 	.byte	0x04, 0x17
        /*001a*/ 	.short	(.L_31 - .L_30)
.L_30:
        /*001c*/ 	.word	0x00000000
        /*0020*/ 	.short	0x0005
        /*0022*/ 	.short	0x0024
        /*0024*/ 	.byte	0x00, 0xf0, 0x11, 0x00


	//----- nvinfo : EIATTR_KPARAM_INFO
	.align		4
.L_31:
        /*0028*/ 	.byte	0x04, 0x17
        /*002a*/ 	.short	(.L_33 - .L_32)
.L_32:
        /*002c*/ 	.word	0x00000000
        /*0030*/ 	.short	0x0004
        /*0032*/ 	.short	0x0020
        /*0034*/ 	.byte	0x00, 0xf0, 0x11, 0x00


	//----- nvinfo : EIATTR_KPARAM_INFO
	.align		4
.L_33:
        /*0038*/ 	.byte	0x04, 0x17
        /*003a*/ 	.short	(.L_35 - .L_34)
.L_34:
        /*003c*/ 	.word	0x00000000
        /*0040*/ 	.short	0x0003
        /*0042*/ 	.short	0x0018
        /*0044*/ 	.byte	0x00, 0xf5, 0x21, 0x00


	//----- nvinfo : EIATTR_KPARAM_INFO
	.align		4
.L_35:
        /*0048*/ 	.byte	0x04, 0x17
        /*004a*/ 	.short	(.L_37 - .L_36)
.L_36:
        /*004c*/ 	.word	0x00000000
        /*0050*/ 	.short	0x0002
        /*0052*/ 	.short	0x0010
        /*0054*/ 	.byte	0x00, 0xf5, 0x21, 0x00


	//----- nvinfo : EIATTR_KPARAM_INFO
	.align		4
.L_37:
        /*0058*/ 	.byte	0x04, 0x17
        /*005a*/ 	.short	(.L_39 - .L_38)
.L_38:
        /*005c*/ 	.word	0x00000000
        /*0060*/ 	.short	0x0001
        /*0062*/ 	.short	0x0008
        /*0064*/ 	.byte	0x00, 0xf5, 0x21, 0x00


	//----- nvinfo : EIATTR_KPARAM_INFO
	.align		4
.L_39:
        /*0068*/ 	.byte	0x04, 0x17
        /*006a*/ 	.short	(.L_41 - .L_40)
.L_40:
        /*006c*/ 	.word	0x00000000
        /*0070*/ 	.short	0x0000
        /*0072*/ 	.short	0x0000
        /*0074*/ 	.byte	0x00, 0xf5, 0x21, 0x00


	//----- nvinfo : EIATTR_SPARSE_MMA_MASK
	.align		4
.L_41:
        /*0078*/ 	.byte	0x03, 0x50
        /*007a*/ 	.short	0x0000


	//----- nvinfo : EIATTR_MAXREG_COUNT
	.align		4
        /*007c*/ 	.byte	0x03, 0x1b
        /*007e*/ 	.short	0x00ff


	//----- nvinfo : EIATTR_MERCURY_ISA_VERSION
	.align		4
        /*0080*/ 	.byte	0x03, 0x5f
        /*0082*/ 	.short	0x0101


	//----- nvinfo : EIATTR_VRC_CTA_INIT_COUNT
	.align		4
        /*0084*/ 	.byte	0x02, 0x4a
	.zero		1
	.zero		1


	//----- nvinfo : EIATTR_EXIT_INSTR_OFFSETS
	.align		4
        /*0088*/ 	.byte	0x04, 0x1c
        /*008a*/ 	.short	(.L_43 - .L_42)


	//   ....[0]....
.L_42:
        /*008c*/ 	.word	0x000000d0


	//   ....[1]....
        /*0090*/ 	.word	0x00000940


	//----- nvinfo : EIATTR_CBANK_PARAM_SIZE
	.align		4
.L_43:
        /*0094*/ 	.byte	0x03, 0x19
        /*0096*/ 	.short	0x002c


	//----- nvinfo : EIATTR_PARAM_CBANK
	.align		4
        /*0098*/ 	.byte	0x04, 0x0a
        /*009a*/ 	.short	(.L_45 - .L_44)
	.align		4
.L_44:
        /*009c*/ 	.word	index@(.nv.constant0._Z9cudaDensePfS_S_S_iii)
        /*00a0*/ 	.short	0x0380
        /*00a2*/ 	.short	0x002c


	//----- nvinfo : EIATTR_SW_WAR
	.align		4
.L_45:
        /*00a4*/ 	.byte	0x04, 0x36
        /*00a6*/ 	.short	(.L_47 - .L_46)
.L_46:
        /*00a8*/ 	.word	0x00000008
.L_47:


//--------------------- .nv.info._Z8cudaTanhPfiii --------------------------
	.section	.nv.info._Z8cudaTanhPfiii,"",@"SHT_CUDA_INFO"
	.sectionflags	@""
	.align	4


	//----- nvinfo : EIATTR_CUDA_API_VERSION
	.align		4
        /*0000*/ 	.byte	0x04, 0x37
        /*0002*/ 	.short	(.L_49 - .L_48)
.L_48:
        /*0004*/ 	.word	0x00000082


	//----- nvinfo : EIATTR_KPARAM_INFO
	.align		4
.L_49:
        /*0008*/ 	.byte	0x04, 0x17
        /*000a*/ 	.short	(.L_51 - .L_50)
.L_50:
        /*000c*/ 	.word	0x00000000
        /*0010*/ 	.short	0x0003
        /*0012*/ 	.short	0x0010
        /*0014*/ 	.byte	0x00, 0xf0, 0x11, 0x00


	//----- nvinfo : EIATTR_KPARAM_INFO
	.align		4
.L_51:
        /*0018*/ 	.byte	0x04, 0x17
        /*001a*/ 	.short	(.L_53 - .L_52)
.L_52:
        /*001c*/ 	.word	0x00000000
        /*0020*/ 	.short	0x0002
        /*0022*/ 	.short	0x000c
        /*0024*/ 	.byte	0x00, 0xf0, 0x11, 0x00


	//----- nvinfo : EIATTR_KPARAM_INFO
	.align		4
.L_53:
        /*0028*/ 	.byte	0x04, 0x17
        /*002a*/ 	.short	(.L_55 - .L_54)
.L_54:
        /*002c*/ 	.word	0x00000000
        /*0030*/ 	.short	0x0001
        /*0032*/ 	.short	0x0008
        /*0034*/ 	.byte	0x00, 0xf0, 0x11, 0x00


	//----- nvinfo : EIATTR_KPARAM_INFO
	.align		4
.L_55:
        /*0038*/ 	.byte	0x04, 0x17
        /*003a*/ 	.short	(.L_57 - .L_56)
.L_56:
        /*003c*/ 	.word	0x00000000
        /*0040*/ 	.short	0x0000
        /*0042*/ 	.short	0x0000
        /*0044*/ 	.byte	0x00, 0xf5, 0x21, 0x00


	//----- nvinfo : EIATTR_SPARSE_MMA_MASK
	.align		4
.L_57:
        /*0048*/ 	.byte	0x03, 0x50
        /*004a*/ 	.short	0x0000


	//----- nvinfo : EIATTR_MAXREG_COUNT
	.align		4
        /*004c*/ 	.byte	0x03, 0x1b
        /*004e*/ 	.short	0x00ff


	//----- nvinfo : EIATTR_MERCURY_ISA_VERSION
	.align		4
        /*0050*/ 	.byte	0x03, 0x5f
        /*0052*/ 	.short	0x0101


	//----- nvinfo : EIATTR_VRC_CTA_INIT_COUNT
	.align		4
        /*0054*/ 	.byte	0x02, 0x4a
	.zero		1
	.zero		1


	//----- nvinfo : EIATTR_EXIT_INSTR_OFFSETS
	.align		4
        /*0058*/ 	.byte	0x04, 0x1c
        /*005a*/ 	.short	(.L_59 - .L_58)


	//   ....[0]....
.L_58:
        /*005c*/ 	.word	0x000000f0


	//   ....[1]....
        /*0060*/ 	.word	0x00000720


	//   ....[2]....
        /*0064*/ 	.word	0x00000a30


	//   ....[3]....
        /*0068*/ 	.word	0x00000bb0


	//----- nvinfo : EIATTR_CBANK_PARAM_SIZE
	.align		4
.L_59:
        /*006c*/ 	.byte	0x03, 0x19
        /*006e*/ 	.short	0x0014


	//----- nvinfo : EIATTR_PARAM_CBANK
	.align		4
        /*0070*/ 	.byte	0x04, 0x0a
        /*0072*/ 	.short	(.L_61 - .L_60)
	.align		4
.L_60:
        /*0074*/ 	.word	index@(.nv.constant0._Z8cudaTanhPfiii)
        /*0078*/ 	.short	0x0380
        /*007a*/ 	.short	0x0014


	//----- nvinfo : EIATTR_SW_WAR
	.align		4
.L_61:
        /*007c*/ 	.byte	0x04, 0x36
        /*007e*/ 	.short	(.L_63 - .L_62)
.L_62:
        /*0080*/ 	.word	0x00000008
.L_63:


//--------------------- .nv.info._Z12cudaMeanPoolPfS_iiiiii --------------------------
	.section	.nv.info._Z12cudaMeanPoolPfS_iiiiii,"",@"SHT_CUDA_INFO"
	.sectionflags	@""
	.align	4


	//----- nvinfo : EIATTR_CUDA_API_VERSION
	.align		4
        /*0000*/ 	.byte	0x04, 0x37
        /*0002*/ 	.short	(.L_65 - .L_64)
.L_64:
        /*0004*/ 	.word	0x00000082


	//----- nvinfo : EIATTR_KPARAM_INFO
	.align		4
.L_65:
        /*0008*/ 	.byte	0x04, 0x17
        /*000a*/ 	.short	(.L_67 - .L_66)
.L_66:
        /*000c*/ 	.word	0x00000000
        /*0010*/ 	.short	0x0007
        /*0012*/ 	.short	0x0024
        /*0014*/ 	.byte	0x00, 0xf0, 0x11, 0x00


	//----- nvinfo : EIATTR_KPARAM_INFO
	.align		4
.L_67:
        /*0018*/ 	.byte	0x04, 0x17
        /*001a*/ 	.short	(.L_69 - .L_68)
.L_68:
        /*001c*/ 	.word	0x00000000
        /*0020*/ 	.short	0x0006
        /*0022*/ 	.short	0x0020
        /*0024*/ 	.byte	0x00, 0xf0, 0x11, 0x00


	//----- nvinfo : EIATTR_KPARAM_INFO
	.align		4
.L_69:
        /*0028*/ 	.byte	0x04, 0x17
        /*002a*/ 	.short	(.L_71 - .L_70)
.L_70:
        /*002c*/ 	.word	0x00000000
        /*0030*/ 	.short	0x0005
        /*0032*/ 	.short	0x001c
        /*0034*/ 	.byte	0x00, 0xf0, 0x11, 0x00


	//----- nvinfo : EIATTR_KPARAM_INFO
	.align		4
.L_71:
        /*0038*/ 	.byte	0x04, 0x17
        /*003a*/ 	.short	(.L_73 - .L_72)
.L_72:
        /*003c*/ 	.word	0x00000000
        /*0040*/ 	.short	0x0004
        /*0042*/ 	.short	0x0018
        /*0044*/ 	.byte	0x00, 0xf0, 0x11, 0x00


	//----- nvinfo : EIATTR_KPARAM_INFO
	.align		4
.L_73:
        /*0048*/ 	.byte	0x04, 0x17
        /*004a*/ 	.short	(.L_75 - .L_74)
.L_74:
        /*004c*/ 	.word	0x00000000
        /*0050*/ 	.short	0x0003
        /*0052*/ 	.short	0x0014
        /*0054*/ 	.byte	0x00, 0xf0, 0x11, 0x00


	//----- nvinfo : EIATTR_KPARAM_INFO
	.align		4
.L_75:
        /*0058*/ 	.byte	0x04, 0x17
        /*005a*/ 	.short	(.L_77 - .L_76)
.L_76:
        /*005c*/ 	.word	0x00000000
        /*0060*/ 	.short	0x0002
        /*0062*/ 	.short	0x0010
        /*0064*/ 	.byte	0x00, 0xf0, 0x11, 0x00


	//----- nvinfo : EIATTR_KPARAM_INFO
	.align		4
.L_77:
        /*0068*/ 	.byte	0x04, 0x17
        /*006a*/ 	.short	(.L_79 - .L_78)
.L_78:
        /*006c*/ 	.word	0x00000000
        /*0070*/ 	.short	0x0001
        /*0072*/ 	.short	0x0008
        /*0074*/ 	.byte	0x00, 0xf5, 0x21, 0x00


	//----- nvinfo : EIATTR_KPARAM_INFO
	.align		4
.L_79:
        /*0078*/ 	.byte	0x04, 0x17
        /*007a*/ 	.short	(.L_81 - .L_80)
.L_80:
        /*007c*/ 	.word	0x00000000
        /*0080*/ 	.short	0x0000
        /*0082*/ 	.short	0x0000
        /*0084*/ 	.byte	0x00, 0xf5, 0x21, 0x00


	//----- nvinfo : EIATTR_SPARSE_MMA_MASK
	.align		4
.L_81:
        /*0088*/ 	.byte	0x03, 0x50
        /*008a*/ 	.short	0x0000


	//----- nvinfo : EIATTR_MAXREG_COUNT
	.align		4
        /*008c*/ 	.byte	0x03, 0x1b
        /*008e*/ 	.short	0x00ff


	//----- nvinfo : EIATTR_MERCURY_ISA_VERSION
	.align		4
        /*0090*/ 	.byte	0x03, 0x5f
        /*0092*/ 	.short	0x0101


	//----- nvinfo : EIATTR_VRC_CTA_INIT_COUNT
	.align		4
        /*0094*/ 	.byte	0x02, 0x4a
	.zero		1
	.zero		1


	//----- nvinfo : EIATTR_EXIT_INSTR_OFFSETS
	.align		4
        /*0098*/ 	.byte	0x04, 0x1c
        /*009a*/ 	.short	(.L_83 - .L_82)


	//   ....[0]....
.L_82:
        /*009c*/ 	.word	0x00000230


	//   ....[1]....
        /*00a0*/ 	.word	0x00000300


	//   ....[2]....
        /*00a4*/ 	.word	0x00000330


	//   ....[3]....
        /*00a8*/ 	.word	0x00002ac0


	//   ....[4]....
        /*00ac*/ 	.word	0x00003e80


	//   ....[5]....
        /*00b0*/ 	.word	0x000044d0


	//----- nvinfo : EIATTR_CRS_STACK_SIZE
	.align		4
.L_83:
        /*00b4*/ 	.byte	0x04, 0x1e
        /*00b6*/ 	.short	(.L_85 - .L_84)
.L_84:
        /*00b8*/ 	.word	0x00000000


	//----- nvinfo : EIATTR_CBANK_PARAM_SIZE
	.align		4
.L_85:
        /*00bc*/ 	.byte	0x03, 0x19
        /*00be*/ 	.short	0x0028


	//----- nvinfo : EIATTR_PARAM_CBANK
	.align		4
        /*00c0*/ 	.byte	0x04, 0x0a
        /*00c2*/ 	.short	(.L_87 - .L_86)
	.align		4
.L_86:
        /*00c4*/ 	.word	index@(.nv.constant0._Z12cudaMeanPoolPfS_iiiiii)
        /*00c8*/ 	.short	0x0380
        /*00ca*/ 	.short	0x0028


	//----- nvinfo : EIATTR_SW_WAR
	.align		4
.L_87:
        /*00cc*/ 	.byte	0x04, 0x36
        /*00ce*/ 	.short	(.L_89 - .L_88)
.L_88:
        /*00d0*/ 	.word	0x00000008
.L_89:


//--------------------- .nv.info._Z10cudaConv2DPfS_S_iiiiii --------------------------
	.section	.nv.info._Z10cudaConv2DPfS_S_iiiiii,"",@"SHT_CUDA_INFO"
	.sectionflags	@""
	.align	4


	//----- nvinfo : EIATTR_CUDA_API_VERSION
	.align		4
        /*0000*/ 	.byte	0x04, 0x37
        /*0002*/ 	.short	(.L_91 - .L_90)
.L_90:
        /*0004*/ 	.word	0x00000082


	//----- nvinfo : EIATTR_KPARAM_INFO
	.align		4
.L_91:
        /*0008*/ 	.byte	0x04, 0x17
        /*000a*/ 	.short	(.L_93 - .L_92)
.L_92:
        /*000c*/ 	.word	0x00000000
        /*0010*/ 	.short	0x0008
        /*0012*/ 	.short	0x002c
        /*0014*/ 	.byte	0x00, 0xf0, 0x11, 0x00


	//----- nvinfo : EIATTR_KPARAM_INFO
	.align		4
.L_93:
        /*0018*/ 	.byte	0x04, 0x17
        /*001a*/ 	.short	(.L_95 - .L_94)
.L_94:
        /*001c*/ 	.word	0x00000000
        /*0020*/ 	.short	0x0007
        /*0022*/ 	.short	0x0028
        /*0024*/ 	.byte	0x00, 0xf0, 0x11, 0x00


	//----- nvinfo : EIATTR_KPARAM_INFO
	.align		4
.L_95:
        /*0028*/ 	.byte	0x04, 0x17
        /*002a*/ 	.short	(.L_97 - .L_96)
.L_96:
        /*002c*/ 	.word	0x00000000
        /*0030*/ 	.short	0x0006
        /*0032*/ 	.short	0x0024
        /*0034*/ 	.byte	0x00, 0xf0, 0x11, 0x00


	//----- nvinfo : EIATTR_KPARAM_INFO
	.align		4
.L_97:
        /*0038*/ 	.byte	0x04, 0x17
        /*003a*/ 	.short	(.L_99 - .L_98)
.L_98:
        /*003c*/ 	.word	0x00000000
        /*0040*/ 	.short	0x0005
        /*0042*/ 	.short	0x0020
        /*0044*/ 	.byte	0x00, 0xf0, 0x11, 0x00


	//----- nvinfo : EIATTR_KPARAM_INFO
	.align		4
.L_99:
        /*0048*/ 	.byte	0x04, 0x17
        /*004a*/ 	.short	(.L_101 - .L_100)
.L_100:
        /*004c*/ 	.word	0x00000000
        /*0050*/ 	.short	0x0004
        /*0052*/ 	.short	0x001c
        /*0054*/ 	.byte	0x00, 0xf0, 0x11, 0x00


	//----- nvinfo : EIATTR_KPARAM_INFO
	.align		4
.L_101:
        /*0058*/ 	.byte	0x04, 0x17
        /*005a*/ 	.short	(.L_103 - .L_102)
.L_102:
        /*005c*/ 	.word	0x00000000
        /*0060*/ 	.short	0x0003
        /*0062*/ 	.short	0x0018
        /*0064*/ 	.byte	0x00, 0xf0, 0x11, 0x00


	//----- nvinfo : EIATTR_KPARAM_INFO
	.align		4
.L_103:
        /*0068*/ 	.byte	0x04, 0x17
        /*006a*/ 	.short	(.L_105 - .L_104)
.L_104:
        /*006c*/ 	.word	0x00000000
        /*0070*/ 	.short	0x0002
        /*0072*/ 	.short	0x0010
        /*0074*/ 	.byte	0x00, 0xf5, 0x21, 0x00


	//----- nvinfo : EIATTR_KPARAM_INFO
	.align		4
.L_105:
        /*0078*/ 	.byte	0x04, 0x17
        /*007a*/ 	.short	(.L_107 - .L_106)
.L_106:
        /*007c*/ 	.word	0x00000000
        /*0080*/ 	.short	0x0001
        /*0082*/ 	.short	0x0008
        /*0084*/ 	.byte	0x00, 0xf5, 0x21, 0x00


	//----- nvinfo : EIATTR_KPARAM_INFO
	.align		4
.L_107:
        /*0088*/ 	.byte	0x04, 0x17
        /*008a*/ 	.short	(.L_109 - .L_108)
.L_108:
        /*008c*/ 	.word	0x00000000
        /*0090*/ 	.short	0x0000
        /*0092*/ 	.short	0x0000
        /*0094*/ 	.byte	0x00, 0xf5, 0x21, 0x00


	//----- nvinfo : EIATTR_SPARSE_MMA_MASK
	.align		4
.L_109:
        /*0098*/ 	.byte	0x03, 0x50
        /*009a*/ 	.short	0x0000


	//----- nvinfo : EIATTR_MAXREG_COUNT
	.align		4
        /*009c*/ 	.byte	0x03, 0x1b
        /*009e*/ 	.short	0x00ff


	//----- nvinfo : EIATTR_MERCURY_ISA_VERSION
	.align		4
        /*00a0*/ 	.byte	0x03, 0x5f
        /*00a2*/ 	.short	0x0101


	//----- nvinfo : EIATTR_VRC_CTA_INIT_COUNT
	.align		4
        /*00a4*/ 	.byte	0x02, 0x4a
	.zero		1
	.zero		1


	//----- nvinfo : EIATTR_EXIT_INSTR_OFFSETS
	.align		4
        /*00a8*/ 	.byte	0x04, 0x1c
        /*00aa*/ 	.short	(.L_111 - .L_110)


	//   ....[0]....
.L_110:
        /*00ac*/ 	.word	0x000000e0


	//   ....[1]....
        /*00b0*/ 	.word	0x00000c10


	//   ....[2]....
        /*00b4*/ 	.word	0x00000ee0


	//   ....[3]....
        /*00b8*/ 	.word	0x00001050


	//   ....[4]....
        /*00bc*/ 	.word	0x00001140


	//   ....[5]....
        /*00c0*/ 	.word	0x000011a0


	//----- nvinfo : EIATTR_CBANK_PARAM_SIZE
	.align		4
.L_111:
        /*00c4*/ 	.byte	0x03, 0x19
        /*00c6*/ 	.short	0x0030


	//----- nvinfo : EIATTR_PARAM_CBANK
	.align		4
        /*00c8*/ 	.byte	0x04, 0x0a
        /*00ca*/ 	.short	(.L_113 - .L_112)
	.align		4
.L_112:
        /*00cc*/ 	.word	index@(.nv.constant0._Z10cudaConv2DPfS_S_iiiiii)
        /*00d0*/ 	.short	0x0380
        /*00d2*/ 	.short	0x0030


	//----- nvinfo : EIATTR_SW_WAR
	.align		4
.L_113:
        /*00d4*/ 	.byte	0x04, 0x36
        /*00d6*/ 	.short	(.L_115 - .L_114)
.L_114:
        /*00d8*/ 	.word	0x00000008
.L_115:


//--------------------- .nv.callgraph             --------------------------
	.section	.nv.callgraph,"",@"SHT_CUDA_CALLGRAPH"
	.align	4
	.sectionentsize	8
	.align		4
        /*0000*/ 	.word	0x00000000
	.align		4
        /*0004*/ 	.word	0xffffffff
	.align		4
        /*0008*/ 	.word	0x00000000
	.align		4
        /*000c*/ 	.word	0xfffffffe
	.align		4
        /*0010*/ 	.word	0x00000000
	.align		4
        /*0014*/ 	.word	0xfffffffd
	.align		4
        /*0018*/ 	.word	0x00000000
	.align		4
        /*001c*/ 	.word	0xfffffffc


//--------------------- .text._Z9cudaDensePfS_S_S_iii --------------------------
	.section	.text._Z9cudaDensePfS_S_S_iii,"ax",@progbits
	.align	128
        .global         _Z9cudaDensePfS_S_S_iii
        .type           _Z9cudaDensePfS_S_S_iii,@function
        .size           _Z9cudaDensePfS_S_S_iii,(.L_x_132 - _Z9cudaDensePfS_S_S_iii)
        .other          _Z9cudaDensePfS_S_S_iii,@"STO_CUDA_ENTRY STV_DEFAULT"
_Z9cudaDensePfS_S_S_iii:
.text._Z9cudaDensePfS_S_S_iii:
[----:B------:R-:W-:Y:S01]  /*0000*/  LDC R1, c[0x0][0x37c] ;  /* 0x0000df00ff017b82 */ /* 0x000fe20000000800 */
[----:B------:R-:W0:Y:S07]  /*0010*/  S2R R5, SR_TID.X ;  /* 0x0000000000057919 */ /* 0x000e2e0000002100 */
[----:B------:R-:W1:Y:S01]  /*0020*/  LDC R16, c[0x0][0x364] ;  /* 0x0000d900ff107b82 */ /* 0x000e620000000800 */
[----:B------:R-:W2:Y:S01]  /*0030*/  LDCU UR6, c[0x0][0x3a0] ;  /* 0x00007400ff0677ac */ /* 0x000ea20008000800 */
[----:B------:R-:W1:Y:S06]  /*0040*/  S2R R3, SR_TID.Y ;  /* 0x0000000000037919 */ /* 0x000e6c0000002200 */
[----:B------:R-:W0:Y:S08]  /*0050*/  S2UR UR5, SR_CTAID.X ;  /* 0x00000000000579c3 */ /* 0x000e300000002500 */
[----:B------:R-:W0:Y:S08]  /*0060*/  LDC R0, c[0x0][0x360] ;  /* 0x0000d800ff007b82 */ /* 0x000e300000000800 */
[----:B------:R-:W1:Y:S08]  /*0070*/  S2UR UR4, SR_CTAID.Y ;  /* 0x00000000000479c3 */ /* 0x000e700000002600 */
[----:B------:R-:W3:Y:S01]  /*0080*/  LDC R17, c[0x0][0x3a8] ;  /* 0x0000ea00ff117b82 */ /* 0x000ee20000000800 */
[----:B0-----:R-:W-:-:S02]  /*0090*/  IMAD R0, R0, UR5, R5 ;  /* 0x0000000500007c24 */ /* 0x001fc4000f8e0205 */
[----:B-1----:R-:W-:-:S03]  /*00a0*/  IMAD R16, R16, UR4, R3 ;  /* 0x0000000410107c24 */ /* 0x002fc6000f8e0203 */
[----:B---3--:R-:W-:-:S04]  /*00b0*/  ISETP.GE.AND P0, PT, R0, R17, PT ;  /* 0x000000110000720c */ /* 0x008fc80003f06270 */
[----:B--2---:R-:W-:-:S13]  /*00c0*/  ISETP.GE.OR P0, PT, R16, UR6, P0 ;  /* 0x0000000610007c0c */ /* 0x004fda0008706670 */
[----:B------:R-:W-:Y:S05]  /*00d0*/  @P0 EXIT ;  /* 0x000000000000094d */ /* 0x000fea0003800000 */
[----:B------:R-:W0:Y:S01]  /*00e0*/  LDC R19, c[0x0][0x3a4] ;  /* 0x0000e900ff137b82 */ /* 0x000e220000000800 */
[----:B------:R-:W1:Y:S01]  /*00f0*/  LDCU.64 UR4, c[0x0][0x358] ;  /* 0x00006b00ff0477ac */ /* 0x000e620008000a00 */
[----:B------:R-:W-:Y:S01]  /*0100*/  HFMA2 R24, -RZ, RZ, 0, 0 ;  /* 0x00000000ff187431 */ /* 0x000fe200000001ff */
[----:B0-----:R-:W-:-:S13]  /*0110*/  ISETP.GE.AND P0, PT, R19, 0x1, PT ;  /* 0x000000011300780c */ /* 0x001fda0003f06270 */
[----:B-1----:R-:W-:Y:S05]  /*0120*/  @!P0 BRA `(.L_x_0) ;  /* 0x0000000400e08947 */ /* 0x002fea0003800000 */
[C---:B------:R-:W-:Y:S01]  /*0130*/  ISETP.GE.U32.AND P1, PT, R19.reuse, 0x8, PT ;  /* 0x000000081300780c */ /* 0x040fe20003f26070 */
[----:B------:R-:W-:Y:S01]  /*0140*/  IMAD R20, R16, R19, RZ ;  /* 0x0000001310147224 */ /* 0x000fe200078e02ff */
[----:B------:R-:W-:Y:S02]  /*0150*/  LOP3.LUT R27, R19, 0x7, RZ, 0xc0, !PT ;  /* 0x00000007131b7812 */ /* 0x000fe400078ec0ff */
[----:B------:R-:W-:Y:S02]  /*0160*/  MOV R24, RZ ;  /* 0x000000ff00187202 */ /* 0x000fe40000000f00 */
[----:B------:R-:W-:Y:S02]  /*0170*/  ISETP.NE.AND P0, PT, R27, RZ, PT ;  /* 0x000000ff1b00720c */ /* 0x000fe40003f05270 */
[----:B------:R-:W-:-:S05]  /*0180*/  MOV R21, RZ ;  /* 0x000000ff00157202 */ /* 0x000fca0000000f00 */
[----:B------:R-:W-:Y:S06]  /*0190*/  @!P1 BRA `(.L_x_1) ;  /* 0x0000000000c49947 */ /* 0x000fec0003800000 */
[----:B------:R-:W0:Y:S01]  /*01a0*/  LDC.64 R2, c[0x0][0x380] ;  /* 0x0000e000ff027b82 */ /* 0x000e220000000a00 */
[----:B------:R-:W-:Y:S02]  /*01b0*/  LOP3.LUT R21, R19, 0x7ffffff8, RZ, 0xc0, !PT ;  /* 0x7ffffff813157812 */ /* 0x000fe400078ec0ff */
[----:B------:R-:W-:Y:S02]  /*01c0*/  MOV R24, RZ ;  /* 0x000000ff00187202 */ /* 0x000fe40000000f00 */
[----:B------:R-:W-:Y:S02]  /*01d0*/  MOV R18, R0 ;  /* 0x0000000000127202 */ /* 0x000fe40000000f00 */
[----:B------:R-:W-:Y:S01]  /*01e0*/  IADD3 R22, PT, PT, -R21, RZ, RZ ;  /* 0x000000ff15167210 */ /* 0x000fe20007ffe1ff */
[----:B0-----:R-:W-:-:S03]  /*01f0*/  IMAD.WIDE.U32 R2, R20, 0x4, R2 ;  /* 0x0000000414027825 */ /* 0x001fc600078e0002 */
[----:B------:R-:W-:-:S04]  /*0200*/  IADD3 R4, P1, PT, R2, 0x10, RZ ;  /* 0x0000001002047810 */ /* 0x000fc80007f3e0ff */
[----:B------:R-:W-:-:S09]  /*0210*/  IADD3.X R5, PT, PT, RZ, R3, RZ, P1, !PT ;  /* 0x00000003ff057210 */ /* 0x000fd20000ffe4ff */
.L_x_2:
[----:B------:R-:W0:Y:S01]  /*0220*/  LDC.64 R14, c[0x0][0x390] ;  /* 0x0000e400ff0e7b82 */ /* 0x000e220000000a00 */
[----:B------:R-:W-:Y:S02]  /*0230*/  MOV R2, R4 ;  /* 0x0000000400027202 */ /* 0x000fe40000000f00 */
[----:B------:R-:W-:-:S05]  /*0240*/  MOV R3, R5 ;  /* 0x0000000500037202 */ /* 0x000fca0000000f00 */
[----:B------:R-:W2:Y:S04]  /*0250*/  LDG.E R25, desc[UR4][R2.64+-0x10] ;  /* 0xfffff00402197981 */ /* 0x000ea8000c1e1900 */
[----:B------:R-:W3:Y:S04]  /*0260*/  LDG.E R23, desc[UR4][R2.64+-0xc] ;  /* 0xfffff40402177981 */ /* 0x000ee8000c1e1900 */
[----:B------:R-:W4:Y:S04]  /*0270*/  LDG.E R29, desc[UR4][R2.64+-0x8] ;  /* 0xfffff804021d7981 */ /* 0x000f28000c1e1900 */
[----:B------:R-:W5:Y:S01]  /*0280*/  LDG.E R28, desc[UR4][R2.64+-0x4] ;  /* 0xfffffc04021c7981 */ /* 0x000f62000c1e1900 */
[----:B0-----:R-:W-:-:S05]  /*0290*/  IMAD.WIDE R14, R18, 0x4, R14 ;  /* 0x00000004120e7825 */ /* 0x001fca00078e020e */
[----:B------:R0:W2:Y:S01]  /*02a0*/  LDG.E R26, desc[UR4][R14.64] ;  /* 0x000000040e1a7981 */ /* 0x0000a2000c1e1900 */
[----:B------:R-:W-:-:S04]  /*02b0*/  IMAD.WIDE R12, R17, 0x4, R14 ;  /* 0x00000004110c7825 */ /* 0x000fc800078e020e */
[C---:B------:R-:W-:Y:S02]  /*02c0*/  IMAD.WIDE R4, R17.reuse, 0x4, R12 ;  /* 0x0000000411047825 */ /* 0x040fe400078e020c */
[----:B------:R-:W3:Y:S02]  /*02d0*/  LDG.E R12, desc[UR4][R12.64] ;  /* 0x000000040c0c7981 */ /* 0x000ee4000c1e1900 */
[C---:B------:R-:W-:Y:S02]  /*02e0*/  IMAD.WIDE R8, R17.reuse, 0x4, R4 ;  /* 0x0000000411087825 */ /* 0x040fe400078e0204 */
[----:B------:R-:W4:Y:S02]  /*02f0*/  LDG.E R4, desc[UR4][R4.64] ;  /* 0x0000000404047981 */ /* 0x000f24000c1e1900 */
[C---:B------:R-:W-:Y:S02]  /*0300*/  IMAD.WIDE R6, R17.reuse, 0x4, R8 ;  /* 0x0000000411067825 */ /* 0x040fe400078e0208 */
[----:B------:R-:W5:Y:S02]  /*0310*/  LDG.E R8, desc[UR4][R8.64] ;  /* 0x0000000408087981 */ /* 0x000f64000c1e1900 */
[----:B------:R-:W-:-:S02]  /*0320*/  IMAD.WIDE R10, R17, 0x4, R6 ;  /* 0x00000004110a7825 */ /* 0x000fc400078e0206 */
[----:B------:R-:W5:Y:S04]  /*0330*/  LDG.E R5, desc[UR4][R2.64] ;  /* 0x0000000402057981 */ /* 0x000f68000c1e1900 */
[----:B------:R-:W5:Y:S01]  /*0340*/  LDG.E R6, desc[UR4][R6.64] ;  /* 0x0000000406067981 */ /* 0x000f62000c1e1900 */
[----:B0-----:R-:W-:-:S03]  /*0350*/  IMAD.WIDE R14, R17, 0x4, R10 ;  /* 0x00000004110e7825 */ /* 0x001fc600078e020a */
[----:B------:R-:W5:Y:S04]  /*0360*/  LDG.E R10, desc[UR4][R10.64] ;  /* 0x000000040a0a7981 */ /* 0x000f68000c1e1900 */
[----:B------:R-:W5:Y:S04]  /*0370*/  LDG.E R13, desc[UR4][R14.64] ;  /* 0x000000040e0d7981 */ /* 0x000f68000c1e1900 */
[----:B------:R-:W5:Y:S04]  /*0380*/  LDG.E R7, desc[UR4][R2.64+0x4] ;  /* 0x0000040402077981 */ /* 0x000f68000c1e1900 */
[----:B------:R-:W5:Y:S01]  /*0390*/  LDG.E R9, desc[UR4][R2.64+0xc] ;  /* 0x00000c0402097981 */ /* 0x000f62000c1e1900 */
[----:B--2---:R-:W-:Y:S01]  /*03a0*/  FFMA R26, R25, R26, R24 ;  /* 0x0000001a191a7223 */ /* 0x004fe20000000018 */
[----:B------:R-:W-:-:S02]  /*03b0*/  IMAD.WIDE R24, R17, 0x4, R14 ;  /* 0x0000000411187825 */ /* 0x000fc400078e020e */
[----:B------:R-:W2:Y:S04]  /*03c0*/  LDG.E R14, desc[UR4][R2.64+0x8] ;  /* 0x00000804020e7981 */ /* 0x000ea8000c1e1900 */
[----:B------:R-:W2:Y:S01]  /*03d0*/  LDG.E R24, desc[UR4][R24.64] ;  /* 0x0000000418187981 */ /* 0x000ea2000c1e1900 */
[----:B---3--:R-:W-:Y:S01]  /*03e0*/  FFMA R12, R23, R12, R26 ;  /* 0x0000000c170c7223 */ /* 0x008fe2000000001a */
[----:B------:R-:W-:-:S03]  /*03f0*/  IADD3 R22, PT, PT, R22, 0x8, RZ ;  /* 0x0000000816167810 */ /* 0x000fc60007ffe0ff */
[----:B----4-:R-:W-:Y:S01]  /*0400*/  FFMA R29, R29, R4, R12 ;  /* 0x000000041d1d7223 */ /* 0x010fe2000000000c */
[----:B------:R-:W-:-:S03]  /*0410*/  ISETP.NE.AND P1, PT, R22, RZ, PT ;  /* 0x000000ff1600720c */ /* 0x000fc60003f25270 */
[----:B-----5:R-:W-:Y:S01]  /*0420*/  FFMA R8, R28, R8, R29 ;  /* 0x000000081c087223 */ /* 0x020fe2000000001d */
[----:B------:R-:W-:-:S03]  /*0430*/  IADD3 R4, P2, PT, R2, 0x20, RZ ;  /* 0x0000002002047810 */ /* 0x000fc60007f5e0ff */
[----:B------:R-:W-:Y:S01]  /*0440*/  FFMA R6, R5, R6, R8 ;  /* 0x0000000605067223 */ /* 0x000fe20000000008 */
[----:B------:R-:W-:Y:S02]  /*0450*/  IADD3.X R5, PT, PT, RZ, R3, RZ, P2, !PT ;  /* 0x00000003ff057210 */ /* 0x000fe400017fe4ff */
[----:B------:R-:W-:Y:S01]  /*0460*/  LEA R18, R17, R18, 0x3 ;  /* 0x0000001211127211 */ /* 0x000fe200078e18ff */
[----:B------:R-:W-:-:S04]  /*0470*/  FFMA R7, R7, R10, R6 ;  /* 0x0000000a07077223 */ /* 0x000fc80000000006 */
[----:B--2---:R-:W-:-:S04]  /*0480*/  FFMA R14, R14, R13, R7 ;  /* 0x0000000d0e0e7223 */ /* 0x004fc80000000007 */
[----:B------:R-:W-:Y:S01]  /*0490*/  FFMA R24, R9, R24, R14 ;  /* 0x0000001809187223 */ /* 0x000fe2000000000e */
[----:B------:R-:W-:Y:S06]  /*04a0*/  @P1 BRA `(.L_x_2) ;  /* 0xfffffffc005c1947 */ /* 0x000fec000383ffff */
.L_x_1:
[----:B------:R-:W-:Y:S05]  /*04b0*/  @!P0 BRA `(.L_x_0) ;  /* 0x0000000000fc8947 */ /* 0x000fea0003800000 */
[----:B------:R-:W-:Y:S02]  /*04c0*/  ISETP.GE.U32.AND P1, PT, R27, 0x4, PT ;  /* 0x000000041b00780c */ /* 0x000fe40003f26070 */
[----:B------:R-:W-:-:S04]  /*04d0*/  LOP3.LUT R14, R19, 0x3, RZ, 0xc0, !PT ;  /* 0x00000003130e7812 */ /* 0x000fc800078ec0ff */
[----:B------:R-:W-:-:S07]  /*04e0*/  ISETP.NE.AND P0, PT, R14, RZ, PT ;  /* 0x000000ff0e00720c */ /* 0x000fce0003f05270 */
[----:B------:R-:W-:Y:S06]  /*04f0*/  @!P1 BRA `(.L_x_3) ;  /* 0x00000000006c9947 */ /* 0x000fec0003800000 */
[----:B------:R-:W0:Y:S01]  /*0500*/  LDC.64 R4, c[0x0][0x390] ;  /* 0x0000e400ff047b82 */ /* 0x000e220000000a00 */
[----:B------:R-:W1:Y:S01]  /*0510*/  LDCU.64 UR6, c[0x0][0x380] ;  /* 0x00007000ff0677ac */ /* 0x000e620008000a00 */
[----:B------:R-:W-:Y:S01]  /*0520*/  IMAD R7, R21, R17, R0 ;  /* 0x0000001115077224 */ /* 0x000fe200078e0200 */
[CC--:B------:R-:W-:Y:S02]  /*0530*/  IADD3 R3, PT, PT, R20.reuse, R21.reuse, RZ ;  /* 0x0000001514037210 */ /* 0x0c0fe40007ffe0ff */
[----:B------:R-:W-:-:S03]  /*0540*/  IADD3 R8, P1, PT, R20, R21, RZ ;  /* 0x0000001514087210 */ /* 0x000fc60007f3e0ff */
[----:B------:R-:W2:Y:S01]  /*0550*/  LDC.64 R12, c[0x0][0x380] ;  /* 0x0000e000ff0c7b82 */ /* 0x000ea20000000a00 */
[----:B0-----:R-:W-:-:S04]  /*0560*/  IMAD.WIDE R4, R7, 0x4, R4 ;  /* 0x0000000407047825 */ /* 0x001fc800078e0204 */
[----:B------:R-:W-:Y:S02]  /*0570*/  IMAD.WIDE R6, R17, 0x4, R4 ;  /* 0x0000000411067825 */ /* 0x000fe400078e0204 */
[----:B------:R-:W3:Y:S02]  /*0580*/  LDG.E R4, desc[UR4][R4.64] ;  /* 0x0000000404047981 */ /* 0x000ee4000c1e1900 */
[----:B--2---:R-:W-:Y:S01]  /*0590*/  IMAD.WIDE.U32 R12, R3, 0x4, R12 ;  /* 0x00000004030c7825 */ /* 0x004fe200078e000c */
[----:B------:R-:W-:Y:S02]  /*05a0*/  IADD3.X R3, PT, PT, RZ, RZ, RZ, P1, !PT ;  /* 0x000000ffff037210 */ /* 0x000fe40000ffe4ff */
[----:B-1----:R-:W-:-:S03]  /*05b0*/  LEA R2, P1, R8, UR6, 0x2 ;  /* 0x0000000608027c11 */ /* 0x002fc6000f8210ff */
[----:B------:R-:W3:Y:S01]  /*05c0*/  LDG.E R13, desc[UR4][R12.64] ;  /* 0x000000040c0d7981 */ /* 0x000ee2000c1e1900 */
[----:B------:R-:W-:Y:S01]  /*05d0*/  LEA.HI.X R3, R8, UR7, R3, 0x2, P1 ;  /* 0x0000000708037c11 */ /* 0x000fe200088f1403 */
[C---:B------:R-:W-:Y:S02]  /*05e0*/  IMAD.WIDE R8, R17.reuse, 0x4, R6 ;  /* 0x0000000411087825 */ /* 0x040fe400078e0206 */
[----:B------:R-:W2:Y:S04]  /*05f0*/  LDG.E R6, desc[UR4][R6.64] ;  /* 0x0000000406067981 */ /* 0x000ea8000c1e1900 */
[----:B------:R-:W2:Y:S01]  /*0600*/  LDG.E R15, desc[UR4][R2.64+0x4] ;  /* 0x00000404020f7981 */ /* 0x000ea2000c1e1900 */
[----:B------:R-:W-:-:S03]  /*0610*/  IMAD.WIDE R10, R17, 0x4, R8 ;  /* 0x00000004110a7825 */ /* 0x000fc600078e0208 */
[----:B------:R-:W4:Y:S04]  /*0620*/  LDG.E R22, desc[UR4][R8.64] ;  /* 0x0000000408167981 */ /* 0x000f28000c1e1900 */
[----:B------:R-:W4:Y:S04]  /*0630*/  LDG.E R18, desc[UR4][R2.64+0x8] ;  /* 0x0000080402127981 */ /* 0x000f28000c1e1900 */
[----:B------:R-:W5:Y:S04]  /*0640*/  LDG.E R26, desc[UR4][R2.64+0xc] ;  /* 0x00000c04021a7981 */ /* 0x000f68000c1e1900 */
[----:B------:R-:W5:Y:S01]  /*0650*/  LDG.E R10, desc[UR4][R10.64] ;  /* 0x000000040a0a7981 */ /* 0x000f62000c1e1900 */
[----:B------:R-:W-:Y:S01]  /*0660*/  IADD3 R21, PT, PT, R21, 0x4, RZ ;  /* 0x0000000415157810 */ /* 0x000fe20007ffe0ff */
[----:B---3--:R-:W-:-:S04]  /*0670*/  FFMA R24, R13, R4, R24 ;  /* 0x000000040d187223 */ /* 0x008fc80000000018 */
[----:B--2---:R-:W-:-:S04]  /*0680*/  FFMA R15, R15, R6, R24 ;  /* 0x000000060f0f7223 */ /* 0x004fc80000000018 */
[----:B----4-:R-:W-:-:S04]  /*0690*/  FFMA R15, R18, R22, R15 ;  /* 0x00000016120f7223 */ /* 0x010fc8000000000f */
[----:B-----5:R-:W-:-:S07]  /*06a0*/  FFMA R24, R26, R10, R15 ;  /* 0x0000000a1a187223 */ /* 0x020fce000000000f */
.L_x_3:
[----:B------:R-:W-:Y:S05]  /*06b0*/  @!P0 BRA `(.L_x_0) ;  /* 0x00000000007c8947 */ /* 0x000fea0003800000 */
[----:B------:R-:W-:Y:S02]  /*06c0*/  ISETP.NE.AND P1, PT, R14, 0x1, PT ;  /* 0x000000010e00780c */ /* 0x000fe40003f25270 */
[----:B------:R-:W-:-:S04]  /*06d0*/  LOP3.LUT R19, R19, 0x1, RZ, 0xc0, !PT ;  /* 0x0000000113137812 */ /* 0x000fc800078ec0ff */
[----:B------:R-:W-:-:S07]  /*06e0*/  ISETP.NE.U32.AND P0, PT, R19, 0x1, PT ;  /* 0x000000011300780c */ /* 0x000fce0003f05070 */
[----:B------:R-:W0:Y:S01]  /*06f0*/  @P1 LDC.64 R10, c[0x0][0x380] ;  /* 0x0000e000ff0a1b82 */ /* 0x000e220000000a00 */
[CC--:B------:R-:W-:Y:S02]  /*0700*/  @P1 IADD3 R13, PT, PT, R20.reuse, R21.reuse, RZ ;  /* 0x00000015140d1210 */ /* 0x0c0fe40007ffe0ff */
[----:B------:R-:W-:-:S04]  /*0710*/  @P1 IADD3 R12, P2, PT, R20, R21, RZ ;  /* 0x00000015140c1210 */ /* 0x000fc80007f5e0ff */
[----:B------:R-:W-:Y:S01]  /*0720*/  @P1 IADD3.X R14, PT, PT, RZ, RZ, RZ, P2, !PT ;  /* 0x000000ffff0e1210 */ /* 0x000fe200017fe4ff */
[----:B------:R-:W1:Y:S08]  /*0730*/  @P1 LDC.64 R8, c[0x0][0x390] ;  /* 0x0000e400ff081b82 */ /* 0x000e700000000a00 */
[----:B------:R-:W2:Y:S08]  /*0740*/  @P1 LDC.64 R6, c[0x0][0x380] ;  /* 0x0000e000ff061b82 */ /* 0x000eb00000000a00 */
[----:B------:R-:W3:Y:S01]  /*0750*/  @!P0 LDC.64 R4, c[0x0][0x380] ;  /* 0x0000e000ff048b82 */ /* 0x000ee20000000a00 */
[----:B0-----:R-:W-:-:S04]  /*0760*/  @P1 IMAD.WIDE.U32 R10, R13, 0x4, R10 ;  /* 0x000000040d0a1825 */ /* 0x001fc800078e000a */
[C---:B------:R-:W-:Y:S01]  /*0770*/  @P1 IMAD R13, R21.reuse, R17, R0 ;  /* 0x00000011150d1224 */ /* 0x040fe200078e0200 */
[----:B------:R-:W-:Y:S01]  /*0780*/  @P1 IADD3 R21, PT, PT, R21, 0x2, RZ ;  /* 0x0000000215151810 */ /* 0x000fe20007ffe0ff */
[----:B------:R-:W4:Y:S01]  /*0790*/  @P1 LDG.E R11, desc[UR4][R10.64] ;  /* 0x000000040a0b1981 */ /* 0x000f22000c1e1900 */
[----:B------:R-:W0:Y:S01]  /*07a0*/  @!P0 LDC.64 R2, c[0x0][0x390] ;  /* 0x0000e400ff028b82 */ /* 0x000e220000000a00 */
[----:B-1----:R-:W-:Y:S01]  /*07b0*/  @P1 IMAD.WIDE R8, R13, 0x4, R8 ;  /* 0x000000040d081825 */ /* 0x002fe200078e0208 */
[----:B------:R-:W-:Y:S02]  /*07c0*/  @!P0 IADD3 R15, PT, PT, R20, R21, RZ ;  /* 0x00000015140f8210 */ /* 0x000fe40007ffe0ff */
[----:B--2---:R-:W-:Y:S01]  /*07d0*/  @P1 LEA R6, P2, R12, R6, 0x2 ;  /* 0x000000060c061211 */ /* 0x004fe200078410ff */
[----:B------:R-:W-:-:S03]  /*07e0*/  @!P0 IMAD R21, R21, R17, R0 ;  /* 0x0000001115158224 */ /* 0x000fc600078e0200 */
[----:B------:R-:W-:Y:S01]  /*07f0*/  @P1 LEA.HI.X R7, R12, R7, R14, 0x2, P2 ;  /* 0x000000070c071211 */ /* 0x000fe200010f140e */
[----:B------:R-:W-:Y:S01]  /*0800*/  @P1 IMAD.WIDE R12, R17, 0x4, R8 ;  /* 0x00000004110c1825 */ /* 0x000fe200078e0208 */
[----:B------:R-:W4:Y:S03]  /*0810*/  @P1 LDG.E R14, desc[UR4][R8.64] ;  /* 0x00000004080e1981 */ /* 0x000f26000c1e1900 */
[----:B---3--:R-:W-:Y:S01]  /*0820*/  @!P0 IMAD.WIDE.U32 R4, R15, 0x4, R4 ;  /* 0x000000040f048825 */ /* 0x008fe200078e0004 */
[----:B------:R-:W2:Y:S04]  /*0830*/  @P1 LDG.E R6, desc[UR4][R6.64+0x4] ;  /* 0x0000040406061981 */ /* 0x000ea8000c1e1900 */
[----:B------:R-:W2:Y:S01]  /*0840*/  @P1 LDG.E R12, desc[UR4][R12.64] ;  /* 0x000000040c0c1981 */ /* 0x000ea2000c1e1900 */
[----:B0-----:R-:W-:-:S03]  /*0850*/  @!P0 IMAD.WIDE R2, R21, 0x4, R2 ;  /* 0x0000000415028825 */ /* 0x001fc600078e0202 */
[----:B------:R-:W3:Y:S04]  /*0860*/  @!P0 LDG.E R5, desc[UR4][R4.64] ;  /* 0x0000000404058981 */ /* 0x000ee8000c1e1900 */
[----:B------:R-:W3:Y:S01]  /*0870*/  @!P0 LDG.E R2, desc[UR4][R2.64] ;  /* 0x0000000402028981 */ /* 0x000ee2000c1e1900 */
[----:B----4-:R-:W-:-:S04]  /*0880*/  @P1 FFMA R11, R11, R14, R24 ;  /* 0x0000000e0b0b1223 */ /* 0x010fc80000000018 */
[----:B--2---:R-:W-:-:S04]  /*0890*/  @P1 FFMA R24, R6, R12, R11 ;  /* 0x0000000c06181223 */ /* 0x004fc8000000000b */
[----:B---3--:R-:W-:-:S07]  /*08a0*/  @!P0 FFMA R24, R5, R2, R24 ;  /* 0x0000000205188223 */ /* 0x008fce0000000018 */
.L_x_0:
[----:B------:R-:W0:Y:S01]  /*08b0*/  LDC.64 R2, c[0x0][0x388] ;  /* 0x0000e200ff027b82 */ /* 0x000e220000000a00 */
[----:B------:R-:W-:-:S07]  /*08c0*/  IMAD R17, R16, R17, R0 ;  /* 0x0000001110117224 */ /* 0x000fce00078e0200 */
[----:B------:R-:W1:Y:S01]  /*08d0*/  LDC.64 R4, c[0x0][0x398] ;  /* 0x0000e600ff047b82 */ /* 0x000e620000000a00 */
[----:B0-----:R-:W-:-:S05]  /*08e0*/  IMAD.WIDE R2, R17, 0x4, R2 ;  /* 0x0000000411027825 */ /* 0x001fca00078e0202 */
[----:B------:R-:W-:Y:S01]  /*08f0*/  STG.E desc[UR4][R2.64], R24 ;  /* 0x0000001802007986 */ /* 0x000fe2000c101904 */
[----:B-1----:R-:W-:-:S06]  /*0900*/  IMAD.WIDE R4, R17, 0x4, R4 ;  /* 0x0000000411047825 */ /* 0x002fcc00078e0204 */
[----:B------:R-:W2:Y:S02]  /*0910*/  LDG.E R5, desc[UR4][R4.64] ;  /* 0x0000000404057981 */ /* 0x000ea4000c1e1900 */
[----:B--2---:R-:W-:-:S05]  /*0920*/  FADD R7, R5, R24 ;  /* 0x0000001805077221 */ /* 0x004fca0000000000 */
[----:B------:R-:W-:Y:S01]  /*0930*/  STG.E desc[UR4][R2.64], R7 ;  /* 0x0000000702007986 */ /* 0x000fe2000c101904 */
[----:B------:R-:W-:Y:S05]  /*0940*/  EXIT ;  /* 0x000000000000794d */ /* 0x000fea0003800000 */
.L_x_4:
[----:B------:R-:W-:-:S00]  /*0950*/  BRA `(.L_x_4) ;  /* 0xfffffffc00fc7947 */ /* 0x000fc0000383ffff */
[----:B------:R-:W-:-:S00]  /*0960*/  NOP ;  /* 0x0000000000007918 */ /* 0x000fc00000000000 */
        /* <DEDUP_REMOVED lines=9> */
.L_x_132:


//--------------------- .text._Z8cudaTanhPfiii    --------------------------
	.section	.text._Z8cudaTanhPfiii,"ax",@progbits
	.align	128
        .global         _Z8cudaTanhPfiii
        .type           _Z8cudaTanhPfiii,@function
        .size           _Z8cudaTanhPfiii,(.L_x_133 - _Z8cudaTanhPfiii)
        .other          _Z8cudaTanhPfiii,@"STO_CUDA_ENTRY STV_DEFAULT"
_Z8cudaTanhPfiii:
.text._Z8cudaTanhPfiii:
[----:B------:R-:W-:Y:S01]  /*0000*/  LDC R1, c[0x0][0x37c] ;  /* 0x0000df00ff017b82 */ /* 0x000fe20000000800 */
[----:B------:R-:W0:Y:S07]  /*0010*/  S2R R5, SR_TID.X ;  /* 0x0000000000057919 */ /* 0x000e2e0000002100 */
[----:B------:R-:W1:Y:S01]  /*0020*/  S2UR UR4, SR_CTAID.Y ;  /* 0x00000000000479c3 */ /* 0x000e620000002600 */
[----:B------:R-:W1:Y:S01]  /*0030*/  LDCU UR5, c[0x0][0x364] ;  /* 0x00006c80ff0577ac */ /* 0x000e620008000800 */
[----:B------:R-:W2:Y:S06]  /*0040*/  S2R R15, SR_TID.Y ;  /* 0x00000000000f7919 */ /* 0x000eac0000002200 */
[----:B------:R-:W0:Y:S08]  /*0050*/  S2UR UR6, SR_CTAID.X ;  /* 0x00000000000679c3 */ /* 0x000e300000002500 */
[----:B------:R-:W0:Y:S08]  /*0060*/  LDC R10, c[0x0][0x360] ;  /* 0x0000d800ff0a7b82 */ /* 0x000e300000000800 */
[----:B------:R-:W3:Y:S01]  /*0070*/  LDC.64 R2, c[0x0][0x388] ;  /* 0x0000e200ff027b82 */ /* 0x000ee20000000a00 */
[----:B-1----:R-:W-:-:S07]  /*0080*/  UIMAD UR4, UR4, UR5, URZ ;  /* 0x00000005040472a4 */ /* 0x002fce000f8e02ff */
[----:B------:R-:W1:Y:S01]  /*0090*/  LDC R13, c[0x0][0x390] ;  /* 0x0000e400ff0d7b82 */ /* 0x000e620000000800 */
[----:B--2---:R-:W-:Y:S01]  /*00a0*/  IADD3 R11, PT, PT, R15, UR4, RZ ;  /* 0x000000040f0b7c10 */ /* 0x004fe2000fffe0ff */
[----:B0-----:R-:W-:-:S05]  /*00b0*/  IMAD R10, R10, UR6, R5 ;  /* 0x000000060a0a7c24 */ /* 0x001fca000f8e0205 */
[----:B---3--:R-:W-:-:S04]  /*00c0*/  ISETP.GE.AND P0, PT, R10, R3, PT ;  /* 0x000000030a00720c */ /* 0x008fc80003f06270 */
[----:B------:R-:W-:-:S04]  /*00d0*/  ISETP.GE.OR P0, PT, R11, R2, P0 ;  /* 0x000000020b00720c */ /* 0x000fc80000706670 */
[----:B-1----:R-:W-:-:S13]  /*00e0*/  ISETP.LT.OR P0, PT, R13, 0x1, P0 ;  /* 0x000000010d00780c */ /* 0x002fda0000701670 */
[----:B------:R-:W-:Y:S05]  /*00f0*/  @P0 EXIT ;  /* 0x000000000000094d */ /* 0x000fea0003800000 */
[C---:B------:R-:W-:Y:S01]  /*0100*/  ISETP.GE.U32.AND P1, PT, R13.reuse, 0x4, PT ;  /* 0x000000040d00780c */ /* 0x040fe20003f26070 */
[----:B------:R-:W0:Y:S01]  /*0110*/  LDCU.64 UR6, c[0x0][0x358] ;  /* 0x00006b00ff0677ac */ /* 0x000e220008000a00 */
[----:B------:R-:W-:Y:S01]  /*0120*/  LOP3.LUT R22, R13, 0x3, RZ, 0xc0, !PT ;  /* 0x000000030d167812 */ /* 0x000fe200078ec0ff */
[----:B------:R-:W-:-:S03]  /*0130*/  HFMA2 R12, -RZ, RZ, 0, 0 ;  /* 0x00000000ff0c7431 */ /* 0x000fc600000001ff */
[----:B------:R-:W-:-:S07]  /*0140*/  ISETP.NE.AND P0, PT, R22, RZ, PT ;  /* 0x000000ff1600720c */ /* 0x000fce0003f05270 */
[----:B------:R-:W-:Y:S06]  /*0150*/  @!P1 BRA `(.L_x_5) ;  /* 0x0000000400709947 */ /* 0x000fec0003800000 */
[----:B------:R-:W1:Y:S01]  /*0160*/  LDC.64 R4, c[0x0][0x380] ;  /* 0x0000e000ff047b82 */ /* 0x000e620000000a00 */
[C---:B------:R-:W-:Y:S01]  /*0170*/  IADD3 R15, PT, PT, R2.reuse, UR4, R15 ;  /* 0x00000004020f7c10 */ /* 0x040fe2000fffe00f */
[C---:B------:R-:W-:Y:S01]  /*0180*/  IMAD R19, R2.reuse, 0x3, R11 ;  /* 0x0000000302137824 */ /* 0x040fe200078e020b */
[----:B------:R-:W-:Y:S01]  /*0190*/  LEA R17, R2, R11, 0x1 ;  /* 0x0000000b02117211 */ /* 0x000fe200078e08ff */
[----:B------:R-:W-:Y:S01]  /*01a0*/  IMAD R14, R3, R2, RZ ;  /* 0x00000002030e7224 */ /* 0x000fe200078e02ff */
[----:B------:R-:W-:Y:S01]  /*01b0*/  LOP3.LUT R12, R13, 0x7ffffffc, RZ, 0xc0, !PT ;  /* 0x7ffffffc0d0c7812 */ /* 0x000fe200078ec0ff */
[-CC-:B------:R-:W-:Y:S02]  /*01c0*/  IMAD R21, R11, R3.reuse, R10.reuse ;  /* 0x000000030b157224 */ /* 0x180fe400078e020a */
[-CC-:B------:R-:W-:Y:S01]  /*01d0*/  IMAD R15, R15, R3.reuse, R10.reuse ;  /* 0x000000030f0f7224 */ /* 0x180fe200078e020a */
[----:B------:R-:W-:Y:S01]  /*01e0*/  IADD3 R16, PT, PT, -R12, RZ, RZ ;  /* 0x000000ff0c107210 */ /* 0x000fe20007ffe1ff */
[----:B------:R-:W-:-:S02]  /*01f0*/  IMAD R17, R17, R3, R10 ;  /* 0x0000000311117224 */ /* 0x000fc400078e020a */
[----:B------:R-:W-:-:S07]  /*0200*/  IMAD R19, R19, R3, R10 ;  /* 0x0000000313137224 */ /* 0x000fce00078e020a */
.L_x_6:
[----:B-12---:R-:W-:-:S05]  /*0210*/  IMAD.WIDE R8, R21, 0x4, R4 ;  /* 0x0000000415087825 */ /* 0x006fca00078e0204 */
[----:B0-----:R-:W2:Y:S01]  /*0220*/  LDG.E R6, desc[UR6][R8.64] ;  /* 0x0000000608067981 */ /* 0x001ea2000c1e1900 */
[----:B------:R-:W-:Y:S01]  /*0230*/  MOV R20, 0x3c80f082 ;  /* 0x3c80f08200147802 */ /* 0x000fe20000000f00 */
[----:B------:R-:W-:Y:S02]  /*0240*/  HFMA2 R18, -RZ, RZ, 1.875, 0 ;  /* 0x3f800000ff127431 */ /* 0x000fe400000001ff */
[C---:B--2---:R-:W-:Y:S01]  /*0250*/  FMUL R0, |R6|.reuse, 2.8853900432586669922 ;  /* 0x4038aa3b06007820 */ /* 0x044fe20000400200 */
[C---:B------:R-:W-:Y:S01]  /*0260*/  FMUL R27, R6.reuse, R6 ;  /* 0x00000006061b7220 */ /* 0x040fe20000400000 */
[C---:B------:R-:W-:Y:S02]  /*0270*/  FSETP.GE.AND P2, PT, |R6|.reuse, 0.60000002384185791016, PT ;  /* 0x3f19999a0600780b */ /* 0x040fe40003f46200 */
[----:B------:R-:W-:Y:S01]  /*0280*/  FSETP.GE.AND P1, PT, |R6|, 9.010913848876953125, PT ;  /* 0x41102cb40600780b */ /* 0x000fe20003f26200 */
[C---:B------:R-:W-:Y:S01]  /*0290*/  FFMA R24, R27.reuse, R20, -0.052303962409496307373 ;  /* 0xbd563cae1b187423 */ /* 0x040fe20000000014 */
[----:B------:R-:W0:Y:S03]  /*02a0*/  MUFU.EX2 R0, R0 ;  /* 0x0000000000007308 */ /* 0x000e260000000800 */
[----:B------:R-:W-:Y:S01]  /*02b0*/  FFMA R24, R27, R24, 0.1331529766321182251 ;  /* 0x3e0859411b187423 */ /* 0x000fe20000000018 */
[----:B0-----:R-:W-:-:S03]  /*02c0*/  FADD R7, R0, 1 ;  /* 0x3f80000000077421 */ /* 0x001fc60000000000 */
[----:B------:R-:W-:-:S04]  /*02d0*/  FFMA R0, R27, R24, -0.33332768082618713379 ;  /* 0xbeaaa9ed1b007423 */ /* 0x000fc80000000018 */
[----:B------:R-:W-:Y:S01]  /*02e0*/  FFMA R27, R27, R0, RZ ;  /* 0x000000001b1b7223 */ /* 0x000fe200000000ff */
[----:B------:R-:W0:Y:S02]  /*02f0*/  MUFU.RCP R7, R7 ;  /* 0x0000000700077308 */ /* 0x000e240000001000 */
[----:B0-----:R-:W-:-:S05]  /*0300*/  FFMA R23, R7, -2, R18 ;  /* 0xc000000007177823 */ /* 0x001fca0000000012 */
[----:B------:R-:W-:-:S04]  /*0310*/  FSEL R23, R23, 1, !P1 ;  /* 0x3f80000017177808 */ /* 0x000fc80004800000 */
[--C-:B------:R-:W-:Y:S01]  /*0320*/  LOP3.LUT R25, R23, 0x80000000, R6.reuse, 0xb8, !PT ;  /* 0x8000000017197812 */ /* 0x100fe200078eb806 */
[----:B------:R-:W-:Y:S01]  /*0330*/  @!P2 FFMA R25, R6, R27, R6 ;  /* 0x0000001b0619a223 */ /* 0x000fe20000000006 */
[----:B------:R-:W-:-:S04]  /*0340*/  IMAD.WIDE R6, R15, 0x4, R4 ;  /* 0x000000040f067825 */ /* 0x000fc800078e0204 */
[----:B------:R0:W-:Y:S04]  /*0350*/  STG.E desc[UR6][R8.64], R25 ;  /* 0x0000001908007986 */ /* 0x0001e8000c101906 */
[----:B------:R-:W2:Y:S02]  /*0360*/  LDG.E R23, desc[UR6][R6.64] ;  /* 0x0000000606177981 */ /* 0x000ea4000c1e1900 */
[C---:B--2---:R-:W-:Y:S01]  /*0370*/  FMUL R24, |R23|.reuse, 2.8853900432586669922 ;  /* 0x4038aa3b17187820 */ /* 0x044fe20000400200 */
[C---:B------:R-:W-:Y:S01]  /*0380*/  FMUL R29, R23.reuse, R23 ;  /* 0x00000017171d7220 */ /* 0x040fe20000400000 */
[C---:B------:R-:W-:Y:S02]  /*0390*/  FSETP.GE.AND P2, PT, |R23|.reuse, 0.60000002384185791016, PT ;  /* 0x3f19999a1700780b */ /* 0x040fe40003f46200 */
[----:B------:R-:W-:Y:S01]  /*03a0*/  FSETP.GE.AND P1, PT, |R23|, 9.010913848876953125, PT ;  /* 0x41102cb41700780b */ /* 0x000fe20003f26200 */
[C---:B------:R-:W-:Y:S01]  /*03b0*/  FFMA R0, R29.reuse, R20, -0.052303962409496307373 ;  /* 0xbd563cae1d007423 */ /* 0x040fe20000000014 */
[----:B------:R-:W1:Y:S03]  /*03c0*/  MUFU.EX2 R24, R24 ;  /* 0x0000001800187308 */ /* 0x000e660000000800 */
[----:B------:R-:W-:-:S04]  /*03d0*/  FFMA R0, R29, R0, 0.1331529766321182251 ;  /* 0x3e0859411d007423 */ /* 0x000fc80000000000 */
[----:B------:R-:W-:-:S04]  /*03e0*/  FFMA R0, R29, R0, -0.33332768082618713379 ;  /* 0xbeaaa9ed1d007423 */ /* 0x000fc80000000000 */
[----:B------:R-:W-:Y:S01]  /*03f0*/  FFMA R0, R29, R0, RZ ;  /* 0x000000001d007223 */ /* 0x000fe200000000ff */
[----:B-1----:R-:W-:-:S04]  /*0400*/  FADD R26, R24, 1 ;  /* 0x3f800000181a7421 */ /* 0x002fc80000000000 */
[----:B------:R-:W1:Y:S02]  /*0410*/  MUFU.RCP R27, R26 ;  /* 0x0000001a001b7308 */ /* 0x000e640000001000 */
[----:B-1----:R-:W-:-:S05]  /*0420*/  FFMA R27, R27, -2, R18 ;  /* 0xc00000001b1b7823 */ /* 0x002fca0000000012 */
[----:B0-----:R-:W-:-:S04]  /*0430*/  FSEL R8, R27, 1, !P1 ;  /* 0x3f8000001b087808 */ /* 0x001fc80004800000 */
        /* <DEDUP_REMOVED lines=22> */
[----:B------:R-:W2:Y:S01]  /*05a0*/  LDG.E R23, desc[UR6][R6.64] ;  /* 0x0000000606177981 */ /* 0x000ea2000c1e1900 */
[----:B------:R-:W-:Y:S02]  /*05b0*/  IADD3 R16, PT, PT, R16, 0x4, RZ ;  /* 0x0000000410107810 */ /* 0x000fe40007ffe0ff */
[C---:B------:R-:W-:Y:S02]  /*05c0*/  LEA R15, R14.reuse, R15, 0x2 ;  /* 0x0000000f0e0f7211 */ /* 0x040fe400078e10ff */
[C---:B------:R-:W-:Y:S02]  /*05d0*/  LEA R17, R14.reuse, R17, 0x2 ;  /* 0x000000110e117211 */ /* 0x040fe400078e10ff */
[----:B------:R-:W-:-:S02]  /*05e0*/  LEA R19, R14, R19, 0x2 ;  /* 0x000000130e137211 */ /* 0x000fc400078e10ff */
[----:B------:R-:W-:Y:S01]  /*05f0*/  LEA R21, R14, R21, 0x2 ;  /* 0x000000150e157211 */ /* 0x000fe200078e10ff */
        /* <DEDUP_REMOVED lines=12> */
[----:B0-----:R-:W-:Y:S02]  /*06c0*/  FSEL R8, R27, 1, !P1 ;  /* 0x3f8000001b087808 */ /* 0x001fe40004800000 */
[----:B------:R-:W-:Y:S02]  /*06d0*/  ISETP.NE.AND P1, PT, R16, RZ, PT ;  /* 0x000000ff1000720c */ /* 0x000fe40003f25270 */
[--C-:B------:R-:W-:Y:S01]  /*06e0*/  LOP3.LUT R9, R8, 0x80000000, R23.reuse, 0xb8, !PT ;  /* 0x8000000008097812 */ /* 0x100fe200078eb817 */
[----:B------:R-:W-:-:S05]  /*06f0*/  @!P2 FFMA R9, R23, R0, R23 ;  /* 0x000000001709a223 */ /* 0x000fca0000000017 */
[----:B------:R2:W-:Y:S05]  /*0700*/  STG.E desc[UR6][R6.64], R9 ;  /* 0x0000000906007986 */ /* 0x0005ea000c101906 */
[----:B------:R-:W-:Y:S05]  /*0710*/  @P1 BRA `(.L_x_6) ;  /* 0xfffffff800bc1947 */ /* 0x000fea000383ffff */
.L_x_5:
[----:B0-----:R-:W-:Y:S05]  /*0720*/  @!P0 EXIT ;  /* 0x000000000000894d */ /* 0x001fea0003800000 */
[----:B------:R-:W-:Y:S02]  /*0730*/  ISETP.NE.AND P1, PT, R22, 0x1, PT ;  /* 0x000000011600780c */ /* 0x000fe40003f25270 */
[----:B------:R-:W-:-:S04]  /*0740*/  LOP3.LUT R13, R13, 0x1, RZ, 0xc0, !PT ;  /* 0x000000010d0d7812 */ /* 0x000fc800078ec0ff */
[----:B------:R-:W-:-:S07]  /*0750*/  ISETP.NE.U32.AND P0, PT, R13, 0x1, PT ;  /* 0x000000010d00780c */ /* 0x000fce0003f05070 */
[----:B------:R-:W-:Y:S06]  /*0760*/  @!P1 BRA `(.L_x_7) ;  /* 0x0000000000b09947 */ /* 0x000fec0003800000 */
[----:B--2---:R-:W0:Y:S01]  /*0770*/  LDC.64 R6, c[0x0][0x380] ;  /* 0x0000e000ff067b82 */ /* 0x004e220000000a00 */
[----:B------:R-:W-:-:S04]  /*0780*/  IMAD R13, R12, R2, R11 ;  /* 0x000000020c0d7224 */ /* 0x000fc800078e020b */
[----:B------:R-:W-:-:S04]  /*0790*/  IMAD R5, R13, R3, R10 ;  /* 0x000000030d057224 */ /* 0x000fc800078e020a */
[----:B0-----:R-:W-:-:S05]  /*07a0*/  IMAD.WIDE R4, R5, 0x4, R6 ;  /* 0x0000000405047825 */ /* 0x001fca00078e0206 */
[----:B------:R-:W2:Y:S01]  /*07b0*/  LDG.E R14, desc[UR6][R4.64] ;  /* 0x00000006040e7981 */ /* 0x000ea2000c1e1900 */
[----:B------:R-:W-:Y:S01]  /*07c0*/  MOV R9, 0x3c80f082 ;  /* 0x3c80f08200097802 */ /* 0x000fe20000000f00 */
[----:B------:R-:W-:Y:S01]  /*07d0*/  HFMA2 R8, -RZ, RZ, 1.875, 0 ;  /* 0x3f800000ff087431 */ /* 0x000fe200000001ff */
[----:B------:R-:W-:-:S05]  /*07e0*/  IADD3 R19, PT, PT, R13, R2, RZ ;  /* 0x000000020d137210 */ /* 0x000fca0007ffe0ff */
[----:B------:R-:W-:-:S04]  /*07f0*/  IMAD R19, R19, R3, R10 ;  /* 0x0000000313137224 */ /* 0x000fc800078e020a */
[----:B------:R-:W-:-:S04]  /*0800*/  IMAD.WIDE R6, R19, 0x4, R6 ;  /* 0x0000000413067825 */ /* 0x000fc800078e0206 */
        /* <DEDUP_REMOVED lines=14> */
[----:B------:R-:W-:-:S05]  /*08f0*/  @!P2 FFMA R13, R14, R17, R14 ;  /* 0x000000110e0da223 */ /* 0x000fca000000000e */
[----:B------:R0:W-:Y:S04]  /*0900*/  STG.E desc[UR6][R4.64], R13 ;  /* 0x0000000d04007986 */ /* 0x0001e8000c101906 */
[----:B------:R-:W2:Y:S01]  /*0910*/  LDG.E R14, desc[UR6][R6.64] ;  /* 0x00000006060e7981 */ /* 0x000ea2000c1e1900 */
[----:B------:R-:W-:Y:S01]  /*0920*/  IADD3 R12, PT, PT, R12, 0x2, RZ ;  /* 0x000000020c0c7810 */ /* 0x000fe20007ffe0ff */
        /* <DEDUP_REMOVED lines=8> */
[----:B0-----:R-:W-:Y:S01]  /*09b0*/  FFMA R5, R18, R0, RZ ;  /* 0x0000000012057223 */ /* 0x001fe200000000ff */
[----:B-1----:R-:W-:-:S04]  /*09c0*/  FADD R16, R15, 1 ;  /* 0x3f8000000f107421 */ /* 0x002fc80000000000 */
[----:B------:R-:W0:Y:S02]  /*09d0*/  MUFU.RCP R17, R16 ;  /* 0x0000001000117308 */ /* 0x000e240000001000 */
[----:B0-----:R-:W-:-:S05]  /*09e0*/  FFMA R17, R17, -2, R8 ;  /* 0xc000000011117823 */ /* 0x001fca0000000008 */
[----:B------:R-:W-:-:S04]  /*09f0*/  FSEL R17, R17, 1, !P1 ;  /* 0x3f80000011117808 */ /* 0x000fc80004800000 */
[--C-:B------:R-:W-:Y:S01]  /*0a00*/  LOP3.LUT R17, R17, 0x80000000, R14.reuse, 0xb8, !PT ;  /* 0x8000000011117812 */ /* 0x100fe200078eb80e */
[----:B------:R-:W-:-:S05]  /*0a10*/  @!P2 FFMA R17, R14, R5, R14 ;  /* 0x000000050e11a223 */ /* 0x000fca000000000e */
[----:B------:R0:W-:Y:S02]  /*0a20*/  STG.E desc[UR6][R6.64], R17 ;  /* 0x0000001106007986 */ /* 0x0001e4000c101906 */
.L_x_7:
[----:B------:R-:W-:Y:S05]  /*0a30*/  @P0 EXIT ;  /* 0x000000000000094d */ /* 0x000fea0003800000 */
[----:B------:R-:W1:Y:S01]  /*0a40*/  LDC.64 R4, c[0x0][0x380] ;  /* 0x0000e000ff047b82 */ /* 0x000e620000000a00 */
[----:B------:R-:W-:-:S04]  /*0a50*/  IMAD R2, R12, R2, R11 ;  /* 0x000000020c027224 */ /* 0x000fc800078e020b */
[----:B------:R-:W-:-:S04]  /*0a60*/  IMAD R3, R2, R3, R10 ;  /* 0x0000000302037224 */ /* 0x000fc800078e020a */
[----:B-1----:R-:W-:-:S05]  /*0a70*/  IMAD.WIDE R2, R3, 0x4, R4 ;  /* 0x0000000403027825 */ /* 0x002fca00078e0204 */
[----:B------:R-:W3:Y:S01]  /*0a80*/  LDG.E R4, desc[UR6][R2.64] ;  /* 0x0000000602047981 */ /* 0x000ee2000c1e1900 */
[----:B------:R-:W-:Y:S01]  /*0a90*/  MOV R8, 0x3c80f082 ;  /* 0x3c80f08200087802 */ /* 0x000fe20000000f00 */
[----:B0-2---:R-:W-:Y:S02]  /*0aa0*/  HFMA2 R6, -RZ, RZ, 1.875, 0 ;  /* 0x3f800000ff067431 */ /* 0x005fe400000001ff */
[C---:B---3--:R-:W-:Y:S01]  /*0ab0*/  FMUL R0, |R4|.reuse, 2.8853900432586669922 ;  /* 0x4038aa3b04007820 */ /* 0x048fe20000400200 */
        /* <DEDUP_REMOVED lines=14> */
[----:B------:R-:W-:Y:S01]  /*0ba0*/  STG.E desc[UR6][R2.64], R7 ;  /* 0x0000000702007986 */ /* 0x000fe2000c101906 */
[----:B------:R-:W-:Y:S05]  /*0bb0*/  EXIT ;  /* 0x000000000000794d */ /* 0x000fea0003800000 */
.L_x_8:
        /* <DEDUP_REMOVED lines=12> */
.L_x_133:


//--------------------- .text._Z12cudaMeanPoolPfS_iiiiii --------------------------
	.section	.text._Z12cudaMeanPoolPfS_iiiiii,"ax",@progbits
	.align	128
        .global         _Z12cudaMeanPoolPfS_iiiiii
        .type           _Z12cudaMeanPoolPfS_iiiiii,@function
        .size           _Z12cudaMeanPoolPfS_iiiiii,(.L_x_131 - _Z12cudaMeanPoolPfS_iiiiii)
        .other          _Z12cudaMeanPoolPfS_iiiiii,@"STO_CUDA_ENTRY STV_DEFAULT"
_Z12cudaMeanPoolPfS_iiiiii:
.text._Z12cudaMeanPoolPfS_iiiiii:
[----:B------:R-:W-:Y:S01]  /*0000*/  LDC R1, c[0x0][0x37c] ;  /* 0x0000df00ff017b82 */ /* 0x000fe20000000800 */
[----:B------:R-:W0:Y:S01]  /*0010*/  LDCU UR4, c[0x0][0x39c] ;  /* 0x00007380ff0477ac */ /* 0x000e220008000800 */
[----:B------:R-:W1:Y:S06]  /*0020*/  S2R R6, SR_TID.Y ;  /* 0x0000000000067919 */ /* 0x000e6c0000002200 */
[----:B------:R-:W1:Y:S08]  /*0030*/  LDC R17, c[0x0][0x364] ;  /* 0x0000d900ff117b82 */ /* 0x000e700000000800 */
[----:B------:R-:W2:Y:S01]  /*0040*/  LDC R16, c[0x0][0x360] ;  /* 0x0000d800ff107b82 */ /* 0x000ea20000000800 */
[----:B0-----:R-:W-:-:S07]  /*0050*/  MOV R9, UR4 ;  /* 0x0000000400097c02 */ /* 0x001fce0008000f00 */
[----:B------:R-:W1:Y:S01]  /*0060*/  S2UR UR4, SR_CTAID.Y ;  /* 0x00000000000479c3 */ /* 0x000e620000002600 */
[-C--:B------:R-:W-:Y:S02]  /*0070*/  IABS R4, R9.reuse ;  /* 0x0000000900047213 */ /* 0x080fe40000000000 */
[----:B------:R-:W-:Y:S02]  /*0080*/  LOP3.LUT R5, RZ, R9, RZ, 0x33, !PT ;  /* 0x00000009ff057212 */ /* 0x000fe400078e33ff */
[----:B------:R-:W0:Y:S08]  /*0090*/  I2F.RP R0, R4 ;  /* 0x0000000400007306 */ /* 0x000e300000209400 */
[----:B0-----:R-:W0:Y:S01]  /*00a0*/  MUFU.RCP R0, R0 ;  /* 0x0000000000007308 */ /* 0x001e220000001000 */
[----:B-1----:R-:W-:Y:S01]  /*00b0*/  IMAD R17, R17, UR4, R6 ;  /* 0x0000000411117c24 */ /* 0x002fe2000f8e0206 */
[----:B------:R-:W2:Y:S01]  /*00c0*/  S2UR UR4, SR_CTAID.X ;  /* 0x00000000000479c3 */ /* 0x000ea20000002500 */
[----:B------:R-:W-:-:S03]  /*00d0*/  IMAD.MOV.U32 R6, RZ, RZ, RZ ;  /* 0x000000ffff067224 */ /* 0x000fc600078e00ff */
[----:B------:R-:W-:Y:S01]  /*00e0*/  ISETP.GE.AND P1, PT, R17, RZ, PT ;  /* 0x000000ff1100720c */ /* 0x000fe20003f26270 */
[----:B0-----:R-:W-:-:S06]  /*00f0*/  VIADD R7, R0, 0xffffffe ;  /* 0x0ffffffe00077836 */ /* 0x001fcc0000000000 */
[----:B------:R-:W0:Y:S02]  /*0100*/  F2I.FTZ.U32.TRUNC.NTZ R7, R7 ;  /* 0x0000000700077305 */ /* 0x000e24000021f000 */
[----:B0-----:R-:W-:-:S05]  /*0110*/  IMAD R2, R7, R4, RZ ;  /* 0x0000000407027224 */ /* 0x001fca00078e02ff */
[----:B------:R-:W-:Y:S02]  /*0120*/  IADD3 R3, PT, PT, -R2, RZ, RZ ;  /* 0x000000ff02037210 */ /* 0x000fe40007ffe1ff */
[----:B------:R-:W-:-:S03]  /*0130*/  IABS R2, R17 ;  /* 0x0000001100027213 */ /* 0x000fc60000000000 */
[----:B------:R-:W-:Y:S01]  /*0140*/  IMAD.HI.U32 R6, R7, R3, R6 ;  /* 0x0000000307067227 */ /* 0x000fe200078e0006 */
[----:B------:R-:W-:Y:S01]  /*0150*/  MOV R3, R2 ;  /* 0x0000000200037202 */ /* 0x000fe20000000f00 */
[----:B------:R-:W2:Y:S04]  /*0160*/  S2R R7, SR_TID.X ;  /* 0x0000000000077919 */ /* 0x000ea80000002100 */
[----:B------:R-:W-:-:S04]  /*0170*/  IMAD.HI.U32 R0, R6, R3, RZ ;  /* 0x0000000306007227 */ /* 0x000fc800078e00ff */
[----:B------:R-:W-:-:S04]  /*0180*/  IMAD.MOV R0, RZ, RZ, -R0 ;  /* 0x000000ffff007224 */ /* 0x000fc800078e0a00 */
[----:B------:R-:W-:-:S05]  /*0190*/  IMAD R3, R4, R0, R3 ;  /* 0x0000000004037224 */ /* 0x000fca00078e0203 */
[----:B------:R-:W-:-:S13]  /*01a0*/  ISETP.GT.U32.AND P0, PT, R4, R3, PT ;  /* 0x000000030400720c */ /* 0x000fda0003f04070 */
[----:B------:R-:W-:Y:S01]  /*01b0*/  @!P0 IADD3 R3, PT, PT, R3, -R4, RZ ;  /* 0x8000000403038210 */ /* 0x000fe20007ffe0ff */
[----:B--2---:R-:W-:-:S03]  /*01c0*/  IMAD R16, R16, UR4, R7 ;  /* 0x0000000410107c24 */ /* 0x004fc6000f8e0207 */
[----:B------:R-:W-:-:S13]  /*01d0*/  ISETP.GT.U32.AND P0, PT, R4, R3, PT ;  /* 0x000000030400720c */ /* 0x000fda0003f04070 */
[----:B------:R-:W-:Y:S01]  /*01e0*/  @!P0 IMAD.IADD R3, R3, 0x1, -R4 ;  /* 0x0000000103038824 */ /* 0x000fe200078e0a04 */
[----:B------:R-:W-:-:S04]  /*01f0*/  ISETP.NE.AND P0, PT, R9, RZ, PT ;  /* 0x000000ff0900720c */ /* 0x000fc80003f05270 */
[----:B------:R-:W-:-:S04]  /*0200*/  @!P1 IADD3 R3, PT, PT, -R3, RZ, RZ ;  /* 0x000000ff03039210 */ /* 0x000fc80007ffe1ff */
[----:B------:R-:W-:-:S04]  /*0210*/  SEL R3, R5, R3, !P0 ;  /* 0x0000000305037207 */ /* 0x000fc80004000000 */
[----:B------:R-:W-:-:S13]  /*0220*/  ISETP.NE.AND P1, PT, R3, RZ, PT ;  /* 0x000000ff0300720c */ /* 0x000fda0003f25270 */
[----:B------:R-:W-:Y:S05]  /*0230*/  @P1 EXIT ;  /* 0x000000000000194d */ /* 0x000fea0003800000 */
[----:B------:R-:W-:Y:S02]  /*0240*/  IABS R3, R16 ;  /* 0x0000001000037213 */ /* 0x000fe40000000000 */
[----:B------:R-:W-:-:S03]  /*0250*/  ISETP.GE.AND P2, PT, R16, RZ, PT ;  /* 0x000000ff1000720c */ /* 0x000fc60003f46270 */
[----:B------:R-:W-:-:S04]  /*0260*/  IMAD.HI.U32 R0, R6, R3, RZ ;  /* 0x0000000306007227 */ /* 0x000fc800078e00ff */
[----:B------:R-:W-:-:S04]  /*0270*/  IMAD.MOV R0, RZ, RZ, -R0 ;  /* 0x000000ffff007224 */ /* 0x000fc800078e0a00 */
[----:B------:R-:W-:-:S05]  /*0280*/  IMAD R3, R4, R0, R3 ;  /* 0x0000000004037224 */ /* 0x000fca00078e0203 */
[----:B------:R-:W-:-:S13]  /*0290*/  ISETP.GT.U32.AND P1, PT, R4, R3, PT ;  /* 0x000000030400720c */ /* 0x000fda0003f24070 */
[----:B------:R-:W-:-:S04]  /*02a0*/  @!P1 IADD3 R3, PT, PT, R3, -R4, RZ ;  /* 0x8000000403039210 */ /* 0x000fc80007ffe0ff */
[----:B------:R-:W-:-:S13]  /*02b0*/  ISETP.GT.U32.AND P1, PT, R4, R3, PT ;  /* 0x000000030400720c */ /* 0x000fda0003f24070 */
[----:B------:R-:W-:-:S05]  /*02c0*/  @!P1 IMAD.IADD R3, R3, 0x1, -R4 ;  /* 0x0000000103039824 */ /* 0x000fca00078e0a04 */
[----:B------:R-:W-:-:S04]  /*02d0*/  @!P2 IADD3 R3, PT, PT, -R3, RZ, RZ ;  /* 0x000000ff0303a210 */ /* 0x000fc80007ffe1ff */
[----:B------:R-:W-:-:S04]  /*02e0*/  SEL R3, R5, R3, !P0 ;  /* 0x0000000305037207 */ /* 0x000fc80004000000 */
[----:B------:R-:W-:-:S13]  /*02f0*/  ISETP.NE.AND P1, PT, R3, RZ, PT ;  /* 0x000000ff0300720c */ /* 0x000fda0003f25270 */
[----:B------:R-:W-:Y:S05]  /*0300*/  @P1 EXIT ;  /* 0x000000000000194d */ /* 0x000fea0003800000 */
[----:B------:R-:W0:Y:S02]  /*0310*/  LDC R7, c[0x0][0x398] ;  /* 0x0000e600ff077b82 */ /* 0x000e240000000800 */
[----:B0-----:R-:W-:-:S13]  /*0320*/  ISETP.GE.AND P1, PT, R7, 0x1, PT ;  /* 0x000000010700780c */ /* 0x001fda0003f26270 */
[----:B------:R-:W-:Y:S05]  /*0330*/  @!P1 EXIT ;  /* 0x000000000000994d */ /* 0x000fea0003800000 */
[----:B------:R-:W0:Y:S01]  /*0340*/  LDCU.64 UR4, c[0x0][0x3a0] ;  /* 0x00007400ff0477ac */ /* 0x000e220008000a00 */
[----:B------:R-:W-:Y:S01]  /*0350*/  ISETP.GE.AND P1, PT, R9, 0x1, PT ;  /* 0x000000010900780c */ /* 0x000fe20003f26270 */
[----:B------:R-:W1:Y:S01]  /*0360*/  LDCU.64 UR8, c[0x0][0x358] ;  /* 0x00006b00ff0877ac */ /* 0x000e620008000a00 */
[----:B0-----:R-:W-:-:S11]  /*0370*/  UIMAD UR5, UR5, UR4, URZ ;  /* 0x00000004050572a4 */ /* 0x001fd6000f8e02ff */
[----:B------:R-:W-:Y:S05]  /*0380*/  @!P1 BRA `(.L_x_9) ;  /* 0x0000002400d49947 */ /* 0x000fea0003800000 */
[----:B------:R-:W0:Y:S01]  /*0390*/  LDCU.64 UR6, c[0x0][0x380] ;  /* 0x00007000ff0677ac */ /* 0x000e220008000a00 */
[C---:B------:R-:W-:Y:S01]  /*03a0*/  IMAD R7, R9.reuse, R9, RZ ;  /* 0x0000000909077224 */ /* 0x040fe200078e02ff */
[C---:B------:R-:W-:Y:S01]  /*03b0*/  LOP3.LUT R10, R9.reuse, 0x7ffffff0, RZ, 0xc0, !PT ;  /* 0x7ffffff0090a7812 */ /* 0x040fe200078ec0ff */
[----:B------:R-:W-:Y:S02]  /*03c0*/  HFMA2 R8, -RZ, RZ, 0, 0 ;  /* 0x00000000ff087431 */ /* 0x000fe400000001ff */
[C---:B------:R-:W-:Y:S01]  /*03d0*/  VIADD R13, R9.reuse, 0xffffffff ;  /* 0xffffffff090d7836 */ /* 0x040fe20000000000 */
[C---:B------:R-:W-:Y:S02]  /*03e0*/  LOP3.LUT R12, R9.reuse, 0xf, RZ, 0xc0, !PT ;  /* 0x0000000f090c7812 */ /* 0x040fe400078ec0ff */
[C---:B------:R-:W-:Y:S01]  /*03f0*/  LOP3.LUT R11, R9.reuse, 0x7, RZ, 0xc0, !PT ;  /* 0x00000007090b7812 */ /* 0x040fe200078ec0ff */
[----:B------:R-:W-:Y:S01]  /*0400*/  IMAD.MOV R6, RZ, RZ, -R10 ;  /* 0x000000ffff067224 */ /* 0x000fe200078e0a0a */
[----:B------:R-:W-:-:S02]  /*0410*/  LOP3.LUT R9, R9, 0x3, RZ, 0xc0, !PT ;  /* 0x0000000309097812 */ /* 0x000fc400078ec0ff */
[----:B------:R-:W-:Y:S01]  /*0420*/  I2FP.F32.U32 R7, R7 ;  /* 0x0000000700077245 */ /* 0x000fe20000201000 */
[----:B0-----:R-:W-:-:S04]  /*0430*/  UIADD3 UR6, UP0, UPT, UR6, 0x20, URZ ;  /* 0x0000002006067890 */ /* 0x001fc8000ff1e0ff */
[----:B------:R-:W-:-:S12]  /*0440*/  UIADD3.X UR7, UPT, UPT, URZ, UR7, URZ, UP0, !UPT ;  /* 0x00000007ff077290 */ /* 0x000fd800087fe4ff */
.L_x_82:
[----:B0-----:R-:W0:Y:S01]  /*0450*/  LDCU UR4, c[0x0][0x390] ;  /* 0x00007200ff0477ac */ /* 0x001e220008000800 */
[----:B------:R-:W-:Y:S01]  /*0460*/  MOV R26, RZ ;  /* 0x000000ff001a7202 */ /* 0x000fe20000000f00 */
[----:B0-----:R-:W-:Y:S01]  /*0470*/  IMAD R5, R8, UR4, R17 ;  /* 0x0000000408057c24 */ /* 0x001fe2000f8e0211 */
[----:B------:R-:W-:-:S06]  /*0480*/  UMOV UR4, URZ ;  /* 0x000000ff00047c82 */ /* 0x000fcc0008000000 */
.L_x_77:
[----:B------:R-:W0:Y:S01]  /*0490*/  LDCU UR10, c[0x0][0x394] ;  /* 0x00007280ff0a77ac */ /* 0x000e220008000800 */
[----:B------:R-:W-:Y:S01]  /*04a0*/  ISETP.GE.U32.AND P0, PT, R13, 0xf, PT ;  /* 0x0000000f0d00780c */ /* 0x000fe20003f06070 */
[----:B------:R-:W-:Y:S01]  /*04b0*/  VIADD R15, R5, UR4 ;  /* 0x00000004050f7c36 */ /* 0x000fe20008000000 */
[----:B------:R-:W-:-:S03]  /*04c0*/  MOV R3, RZ ;  /* 0x000000ff00037202 */ /* 0x000fc60000000f00 */
[----:B0-----:R-:W-:-:S08]  /*04d0*/  IMAD R4, R15, UR10, R16 ;  /* 0x0000000a0f047c24 */ /* 0x001fd0000f8e0210 */
[----:B------:R-:W-:Y:S05]  /*04e0*/  @!P0 BRA `(.L_x_10) ;  /* 0x0000000c00e48947 */ /* 0x000fea0003800000 */
[----:B------:R-:W-:Y:S01]  /*04f0*/  IMAD.MOV.U32 R3, RZ, RZ, R4 ;  /* 0x000000ffff037224 */ /* 0x000fe200078e0004 */
[----:B------:R-:W-:-:S07]  /*0500*/  MOV R2, R6 ;  /* 0x0000000600027202 */ /* 0x000fce0000000f00 */
.L_x_43:
[----:B------:R-:W-:Y:S01]  /*0510*/  MOV R15, UR7 ;  /* 0x00000007000f7c02 */ /* 0x000fe20008000f00 */
[----:B------:R-:W-:-:S04]  /*0520*/  IMAD.U32 R14, RZ, RZ, UR6 ;  /* 0x00000006ff0e7e24 */ /* 0x000fc8000f8e00ff */
[----:B------:R-:W-:-:S05]  /*0530*/  IMAD.WIDE R14, R3, 0x4, R14 ;  /* 0x00000004030e7825 */ /* 0x000fca00078e020e */
[----:B-1----:R-:W2:Y:S01]  /*0540*/  LDG.E R25, desc[UR8][R14.64+-0x20] ;  /* 0xffffe0080e197981 */ /* 0x002ea2000c1e1900 */
[----:B------:R-:W0:Y:S01]  /*0550*/  MUFU.RCP R0, R7 ;  /* 0x0000000700007308 */ /* 0x000e220000001000 */
[----:B------:R-:W-:Y:S01]  /*0560*/  VIADD R2, R2, 0x10 ;  /* 0x0000001002027836 */ /* 0x000fe20000000000 */
[----:B------:R-:W-:Y:S04]  /*0570*/  BSSY.RECONVERGENT B2, `(.L_x_11) ;  /* 0x000000c000027945 */ /* 0x000fe80003800200 */
[----:B------:R-:W-:Y:S01]  /*0580*/  ISETP.NE.AND P2, PT, R2, RZ, PT ;  /* 0x000000ff0200720c */ /* 0x000fe20003f45270 */
[----:B0-----:R-:W-:-:S04]  /*0590*/  FFMA R19, R0, -R7, 1 ;  /* 0x3f80000000137423 */ /* 0x001fc80000000807 */
[----:B------:R-:W-:Y:S01]  /*05a0*/  FFMA R0, R0, R19, R0 ;  /* 0x0000001300007223 */ /* 0x000fe20000000000 */
[----:B--2---:R-:W0:Y:S03]  /*05b0*/  FCHK P0, R25, R7 ;  /* 0x0000000719007302 */ /* 0x004e260000000000 */
[----:B------:R-:W-:-:S04]  /*05c0*/  FFMA R18, R25, R0, RZ ;  /* 0x0000000019127223 */ /* 0x000fc800000000ff */
[----:B------:R-:W-:-:S04]  /*05d0*/  FFMA R19, R18, -R7, R25 ;  /* 0x8000000712137223 */ /* 0x000fc80000000019 */
[----:B------:R-:W-:Y:S01]  /*05e0*/  FFMA R19, R0, R19, R18 ;  /* 0x0000001300137223 */ /* 0x000fe20000000012 */
[----:B0-----:R-:W-:Y:S06]  /*05f0*/  @!P0 BRA `(.L_x_12) ;  /* 0x00000000000c8947 */ /* 0x001fec0003800000 */
[----:B------:R-:W-:-:S07]  /*0600*/  MOV R18, 0x620 ;  /* 0x0000062000127802 */ /* 0x000fce0000000f00 */
[----:B------:R-:W-:Y:S05]  /*0610*/  CALL.REL.NOINC `($__internal_0_$__cuda_sm3x_div_rn_noftz_f32_slowpath) ;  /* 0x0000003c00b07944 */ /* 0x000fea0003c00000 */
[----:B------:R-:W-:-:S07]  /*0620*/  MOV R19, R0 ;  /* 0x0000000000137202 */ /* 0x000fce0000000f00 */
.L_x_12:
[----:B------:R-:W-:Y:S05]  /*0630*/  BSYNC.RECONVERGENT B2 ;  /* 0x0000000000027941 */ /* 0x000fea0003800200 */
.L_x_11:
[----:B------:R-:W2:Y:S01]  /*0640*/  LDG.E R25, desc[UR8][R14.64+-0x1c] ;  /* 0xffffe4080e197981 */ /* 0x000ea2000c1e1900 */
[----:B------:R-:W0:Y:S01]  /*0650*/  MUFU.RCP R0, R7 ;  /* 0x0000000700007308 */ /* 0x000e220000001000 */
[----:B------:R-:W-:Y:S01]  /*0660*/  BSSY.RECONVERGENT B2, `(.L_x_13) ;  /* 0x000000c000027945 */ /* 0x000fe20003800200 */
[----:B------:R-:W-:Y:S01]  /*0670*/  FADD R26, R19, R26 ;  /* 0x0000001a131a7221 */ /* 0x000fe20000000000 */
        /* <DEDUP_REMOVED lines=9> */
[----:B------:R-:W-:-:S07]  /*0710*/  IMAD.MOV.U32 R21, RZ, RZ, R0 ;  /* 0x000000ffff157224 */ /* 0x000fce00078e0000 */
.L_x_14:
[----:B------:R-:W-:Y:S05]  /*0720*/  BSYNC.RECONVERGENT B2 ;  /* 0x0000000000027941 */ /* 0x000fea0003800200 */
.L_x_13:
        /* <DEDUP_REMOVED lines=14> */
.L_x_16:
[----:B------:R-:W-:Y:S05]  /*0810*/  BSYNC.RECONVERGENT B2 ;  /* 0x0000000000027941 */ /* 0x000fea0003800200 */
.L_x_15:
        /* <DEDUP_REMOVED lines=14> */
.L_x_18:
[----:B------:R-:W-:Y:S05]  /*0900*/  BSYNC.RECONVERGENT B2 ;  /* 0x0000000000027941 */ /* 0x000fea0003800200 */
.L_x_17:
        /* <DEDUP_REMOVED lines=14> */
.L_x_20:
[----:B------:R-:W-:Y:S05]  /*09f0*/  BSYNC.RECONVERGENT B2 ;  /* 0x0000000000027941 */ /* 0x000fea0003800200 */
.L_x_19:
        /* <DEDUP_REMOVED lines=14> */
.L_x_22:
[----:B------:R-:W-:Y:S05]  /*0ae0*/  BSYNC.RECONVERGENT B2 ;  /* 0x0000000000027941 */ /* 0x000fea0003800200 */
.L_x_21:
        /* <DEDUP_REMOVED lines=14> */
.L_x_24:
[----:B------:R-:W-:Y:S05]  /*0bd0*/  BSYNC.RECONVERGENT B2 ;  /* 0x0000000000027941 */ /* 0x000fea0003800200 */
.L_x_23:
        /* <DEDUP_REMOVED lines=14> */
.L_x_26:
[----:B------:R-:W-:Y:S05]  /*0cc0*/  BSYNC.RECONVERGENT B2 ;  /* 0x0000000000027941 */ /* 0x000fea0003800200 */
.L_x_25:
        /* <DEDUP_REMOVED lines=14> */
.L_x_28:
[----:B------:R-:W-:Y:S05]  /*0db0*/  BSYNC.RECONVERGENT B2 ;  /* 0x0000000000027941 */ /* 0x000fea0003800200 */
.L_x_27:
        /* <DEDUP_REMOVED lines=14> */
.L_x_30:
[----:B------:R-:W-:Y:S05]  /*0ea0*/  BSYNC.RECONVERGENT B2 ;  /* 0x0000000000027941 */ /* 0x000fea0003800200 */
.L_x_29:
        /* <DEDUP_REMOVED lines=14> */
.L_x_32:
[----:B------:R-:W-:Y:S05]  /*0f90*/  BSYNC.RECONVERGENT B2 ;  /* 0x0000000000027941 */ /* 0x000fea0003800200 */
.L_x_31:
        /* <DEDUP_REMOVED lines=14> */
.L_x_34:
[----:B------:R-:W-:Y:S05]  /*1080*/  BSYNC.RECONVERGENT B2 ;  /* 0x0000000000027941 */ /* 0x000fea0003800200 */
.L_x_33:
        /* <DEDUP_REMOVED lines=14> */
.L_x_36:
[----:B------:R-:W-:Y:S05]  /*1170*/  BSYNC.RECONVERGENT B2 ;  /* 0x0000000000027941 */ /* 0x000fea0003800200 */
.L_x_35:
        /* <DEDUP_REMOVED lines=14> */
.L_x_38:
[----:B------:R-:W-:Y:S05]  /*1260*/  BSYNC.RECONVERGENT B2 ;  /* 0x0000000000027941 */ /* 0x000fea0003800200 */
.L_x_37:
        /* <DEDUP_REMOVED lines=14> */
.L_x_40:
[----:B------:R-:W-:Y:S05]  /*1350*/  BSYNC.RECONVERGENT B2 ;  /* 0x0000000000027941 */ /* 0x000fea0003800200 */
.L_x_39:
        /* <DEDUP_REMOVED lines=13> */
.L_x_42:
[----:B------:R-:W-:Y:S05]  /*1430*/  BSYNC.RECONVERGENT B2 ;  /* 0x0000000000027941 */ /* 0x000fea0003800200 */
.L_x_41:
[----:B------:R-:W-:Y:S01]  /*1440*/  FADD R26, R26, R0 ;  /* 0x000000001a1a7221 */ /* 0x000fe20000000000 */
[----:B------:R-:W-:Y:S01]  /*1450*/  VIADD R3, R3, 0x10 ;  /* 0x0000001003037836 */ /* 0x000fe20000000000 */
[----:B------:R-:W-:Y:S06]  /*1460*/  @P2 BRA `(.L_x_43) ;  /* 0xfffffff000282947 */ /* 0x000fec000383ffff */
[----:B------:R-:W-:-:S07]  /*1470*/  MOV R3, R10 ;  /* 0x0000000a00037202 */ /* 0x000fce0000000f00 */
.L_x_10:
[----:B------:R-:W-:-:S13]  /*1480*/  ISETP.NE.AND P0, PT, R12, RZ, PT ;  /* 0x000000ff0c00720c */ /* 0x000fda0003f05270 */
[----:B------:R-:W-:Y:S05]  /*1490*/  @!P0 BRA `(.L_x_44) ;  /* 0x0000000c00d48947 */ /* 0x000fea0003800000 */
[----:B------:R-:W-:-:S05]  /*14a0*/  VIADD R0, R12, 0xffffffff ;  /* 0xffffffff0c007836 */ /* 0x000fca0000000000 */
[----:B------:R-:W-:-:S13]  /*14b0*/  ISETP.GE.U32.AND P0, PT, R0, 0x7, PT ;  /* 0x000000070000780c */ /* 0x000fda0003f06070 */
[----:B------:R-:W-:Y:S05]  /*14c0*/  @!P0 BRA `(.L_x_45) ;  /* 0x0000000400ec8947 */ /* 0x000fea0003800000 */
[----:B------:R-:W0:Y:S01]  /*14d0*/  LDC.64 R14, c[0x0][0x380] ;  /* 0x0000e000ff0e7b82 */ /* 0x000e220000000a00 */
[----:B------:R-:W-:-:S05]  /*14e0*/  IADD3 R19, PT, PT, R4, R3, RZ ;  /* 0x0000000304137210 */ /* 0x000fca0007ffe0ff */
[----:B0-----:R-:W-:-:S05]  /*14f0*/  IMAD.WIDE R14, R19, 0x4, R14 ;  /* 0x00000004130e7825 */ /* 0x001fca00078e020e */
[----:B-1----:R-:W2:Y:S01]  /*1500*/  LDG.E R25, desc[UR8][R14.64] ;  /* 0x000000080e197981 */ /* 0x002ea2000c1e1900 */
[----:B------:R-:W0:Y:S01]  /*1510*/  MUFU.RCP R0, R7 ;  /* 0x0000000700007308 */ /* 0x000e220000001000 */
[----:B------:R-:W-:Y:S01]  /*1520*/  BSSY.RECONVERGENT B2, `(.L_x_46) ;  /* 0x000000b000027945 */ /* 0x000fe20003800200 */
[----:B0-----:R-:W-:-:S04]  /*1530*/  FFMA R19, R0, -R7, 1 ;  /* 0x3f80000000137423 */ /* 0x001fc80000000807 */
[----:B------:R-:W-:Y:S02]  /*1540*/  FFMA R0, R0, R19, R0 ;  /* 0x0000001300007223 */ /* 0x000fe40000000000 */
[----:B--2---:R-:W0:Y:S02]  /*1550*/  FCHK P0, R25, R7 ;  /* 0x0000000719007302 */ /* 0x004e240000000000 */
[----:B------:R-:W-:-:S04]  /*1560*/  FFMA R2, R0, R25, RZ ;  /* 0x0000001900027223 */ /* 0x000fc800000000ff */
[----:B------:R-:W-:-:S04]  /*1570*/  FFMA R19, R2, -R7, R25 ;  /* 0x8000000702137223 */ /* 0x000fc80000000019 */
[----:B------:R-:W-:Y:S01]  /*1580*/  FFMA R19, R0, R19, R2 ;  /* 0x0000001300137223 */ /* 0x000fe20000000002 */
[----:B0-----:R-:W-:Y:S06]  /*1590*/  @!P0 BRA `(.L_x_47) ;  /* 0x00000000000c8947 */ /* 0x001fec0003800000 */
[----:B------:R-:W-:-:S07]  /*15a0*/  MOV R18, 0x15c0 ;  /* 0x000015c000127802 */ /* 0x000fce0000000f00 */
[----:B------:R-:W-:Y:S05]  /*15b0*/  CALL.REL.NOINC `($__internal_0_$__cuda_sm3x_div_rn_noftz_f32_slowpath) ;  /* 0x0000002c00c87944 */ /* 0x000fea0003c00000 */
[----:B------:R-:W-:-:S07]  /*15c0*/  IMAD.MOV.U32 R19, RZ, RZ, R0 ;  /* 0x000000ffff137224 */ /* 0x000fce00078e0000 */
.L_x_47:
[----:B------:R-:W-:Y:S05]  /*15d0*/  BSYNC.RECONVERGENT B2 ;  /* 0x0000000000027941 */ /* 0x000fea0003800200 */
.L_x_46:
        /* <DEDUP_REMOVED lines=14> */
.L_x_49:
[----:B------:R-:W-:Y:S05]  /*16c0*/  BSYNC.RECONVERGENT B2 ;  /* 0x0000000000027941 */ /* 0x000fea0003800200 */
.L_x_48:
        /* <DEDUP_REMOVED lines=14> */
.L_x_51:
[----:B------:R-:W-:Y:S05]  /*17b0*/  BSYNC.RECONVERGENT B2 ;  /* 0x0000000000027941 */ /* 0x000fea0003800200 */
.L_x_50:
        /* <DEDUP_REMOVED lines=14> */
.L_x_53:
[----:B------:R-:W-:Y:S05]  /*18a0*/  BSYNC.RECONVERGENT B2 ;  /* 0x0000000000027941 */ /* 0x000fea0003800200 */
.L_x_52:
        /* <DEDUP_REMOVED lines=14> */
.L_x_55:
[----:B------:R-:W-:Y:S05]  /*1990*/  BSYNC.RECONVERGENT B2 ;  /* 0x0000000000027941 */ /* 0x000fea0003800200 */
.L_x_54:
        /* <DEDUP_REMOVED lines=14> */
.L_x_57:
[----:B------:R-:W-:Y:S05]  /*1a80*/  BSYNC.RECONVERGENT B2 ;  /* 0x0000000000027941 */ /* 0x000fea0003800200 */
.L_x_56:
        /* <DEDUP_REMOVED lines=14> */
.L_x_59:
[----:B------:R-:W-:Y:S05]  /*1b70*/  BSYNC.RECONVERGENT B2 ;  /* 0x0000000000027941 */ /* 0x000fea0003800200 */
.L_x_58:
        /* <DEDUP_REMOVED lines=13> */
.L_x_61:
[----:B------:R-:W-:Y:S05]  /*1c50*/  BSYNC.RECONVERGENT B2 ;  /* 0x0000000000027941 */ /* 0x000fea0003800200 */
.L_x_60:
[----:B------:R-:W-:Y:S01]  /*1c60*/  FADD R26, R2, R0 ;  /* 0x00000000021a7221 */ /* 0x000fe20000000000 */
[----:B------:R-:W-:-:S07]  /*1c70*/  IADD3 R3, PT, PT, R3, 0x8, RZ ;  /* 0x0000000803037810 */ /* 0x000fce0007ffe0ff */
.L_x_45:
        /* <DEDUP_REMOVED lines=21> */
.L_x_64:
[----:B------:R-:W-:Y:S05]  /*1dd0*/  BSYNC.RECONVERGENT B2 ;  /* 0x0000000000027941 */ /* 0x000fea0003800200 */
.L_x_63:
        /* <DEDUP_REMOVED lines=14> */
.L_x_66:
[----:B------:R-:W-:Y:S05]  /*1ec0*/  BSYNC.RECONVERGENT B2 ;  /* 0x0000000000027941 */ /* 0x000fea0003800200 */
.L_x_65:
        /* <DEDUP_REMOVED lines=14> */
.L_x_68:
[----:B------:R-:W-:Y:S05]  /*1fb0*/  BSYNC.RECONVERGENT B2 ;  /* 0x0000000000027941 */ /* 0x000fea0003800200 */
.L_x_67:
        /* <DEDUP_REMOVED lines=13> */
.L_x_70:
[----:B------:R-:W-:Y:S05]  /*2090*/  BSYNC.RECONVERGENT B2 ;  /* 0x0000000000027941 */ /* 0x000fea0003800200 */
.L_x_69:
[----:B------:R-:W-:Y:S01]  /*20a0*/  FADD R26, R2, R0 ;  /* 0x00000000021a7221 */ /* 0x000fe20000000000 */
[----:B------:R-:W-:-:S07]  /*20b0*/  IADD3 R3, PT, PT, R3, 0x4, RZ ;  /* 0x0000000403037810 */ /* 0x000fce0007ffe0ff */
.L_x_62:
[----:B------:R-:W-:-:S13]  /*20c0*/  ISETP.NE.AND P0, PT, R9, RZ, PT ;  /* 0x000000ff0900720c */ /* 0x000fda0003f05270 */
[----:B------:R-:W-:Y:S05]  /*20d0*/  @!P0 BRA `(.L_x_44) ;  /* 0x0000000000c48947 */ /* 0x000fea0003800000 */
[----:B------:R-:W0:Y:S01]  /*20e0*/  LDC.64 R14, c[0x0][0x380] ;  /* 0x0000e000ff0e7b82 */ /* 0x000e220000000a00 */
[----:B------:R-:W-:-:S04]  /*20f0*/  IMAD.IADD R3, R4, 0x1, R3 ;  /* 0x0000000104037824 */ /* 0x000fc800078e0203 */
[----:B0-----:R-:W-:-:S05]  /*2100*/  IMAD.WIDE R2, R3, 0x4, R14 ;  /* 0x0000000403027825 */ /* 0x001fca00078e020e */
[----:B-1----:R-:W2:Y:S01]  /*2110*/  LDG.E R25, desc[UR8][R2.64] ;  /* 0x0000000802197981 */ /* 0x002ea2000c1e1900 */
[----:B------:R-:W0:Y:S01]  /*2120*/  MUFU.RCP R0, R7 ;  /* 0x0000000700007308 */ /* 0x000e220000001000 */
[----:B------:R-:W-:Y:S01]  /*2130*/  BSSY.RECONVERGENT B2, `(.L_x_71) ;  /* 0x000000b000027945 */ /* 0x000fe20003800200 */
[----:B------:R-:W-:Y:S01]  /*2140*/  ISETP.NE.AND P2, PT, R9, 0x1, PT ;  /* 0x000000010900780c */ /* 0x000fe20003f45270 */
        /* <DEDUP_REMOVED lines=9> */
.L_x_72:
[----:B------:R-:W-:Y:S05]  /*21e0*/  BSYNC.RECONVERGENT B2 ;  /* 0x0000000000027941 */ /* 0x000fea0003800200 */
.L_x_71:
[----:B------:R-:W-:Y:S01]  /*21f0*/  FADD R26, R26, R0 ;  /* 0x000000001a1a7221 */ /* 0x000fe20000000000 */
[----:B------:R-:W-:Y:S06]  /*2200*/  @!P2 BRA `(.L_x_44) ;  /* 0x000000000078a947 */ /* 0x000fec0003800000 */
[----:B------:R-:W2:Y:S01]  /*2210*/  LDG.E R25, desc[UR8][R2.64+0x4] ;  /* 0x0000040802197981 */ /* 0x000ea2000c1e1900 */
        /* <DEDUP_REMOVED lines=12> */
.L_x_74:
[----:B------:R-:W-:Y:S05]  /*22e0*/  BSYNC.RECONVERGENT B2 ;  /* 0x0000000000027941 */ /* 0x000fea0003800200 */
.L_x_73:
[----:B------:R-:W-:Y:S01]  /*22f0*/  FADD R26, R26, R0 ;  /* 0x000000001a1a7221 */ /* 0x000fe20000000000 */
[----:B------:R-:W-:Y:S06]  /*2300*/  @!P2 BRA `(.L_x_44) ;  /* 0x000000000038a947 */ /* 0x000fec0003800000 */
[----:B------:R-:W2:Y:S01]  /*2310*/  LDG.E R25, desc[UR8][R2.64+0x8] ;  /* 0x0000080802197981 */ /* 0x000ea2000c1e1900 */
        /* <DEDUP_REMOVED lines=11> */
.L_x_76:
[----:B------:R-:W-:Y:S05]  /*23d0*/  BSYNC.RECONVERGENT B2 ;  /* 0x0000000000027941 */ /* 0x000fea0003800200 */
.L_x_75:
[----:B------:R-:W-:-:S07]  /*23e0*/  FADD R26, R26, R0 ;  /* 0x000000001a1a7221 */ /* 0x000fce0000000000 */
.L_x_44:
[----:B------:R-:W0:Y:S01]  /*23f0*/  LDC R0, c[0x0][0x39c] ;  /* 0x0000e700ff007b82 */ /* 0x000e220000000800 */
[----:B------:R-:W-:-:S06]  /*2400*/  UIADD3 UR4, UPT, UPT, UR4, 0x1, URZ ;  /* 0x0000000104047890 */ /* 0x000fcc000fffe0ff */
[----:B0-----:R-:W-:-:S13]  /*2410*/  ISETP.NE.AND P0, PT, R0, UR4, PT ;  /* 0x0000000400007c0c */ /* 0x001fda000bf05270 */
[----:B------:R-:W-:Y:S05]  /*2420*/  @P0 BRA `(.L_x_77) ;  /* 0xffffffe000180947 */ /* 0x000fea000383ffff */
[----:B------:R-:W-:Y:S01]  /*2430*/  ISETP.NE.AND P0, PT, R17, RZ, PT ;  /* 0x000000ff1100720c */ /* 0x000fe20003f05270 */
[----:B------:R-:W-:-:S12]  /*2440*/  BSSY.RECONVERGENT B0, `(.L_x_78) ;  /* 0x0000060000007945 */ /* 0x000fd80003800200 */
[----:B------:R-:W-:Y:S05]  /*2450*/  @!P0 BRA `(.L_x_79) ;  /* 0x0000000400188947 */ /* 0x000fea0003800000 */
[----:B------:R-:W-:-:S13]  /*2460*/  ISETP.NE.AND P0, PT, R16, RZ, PT ;  /* 0x000000ff1000720c */ /* 0x000fda0003f05270 */
[----:B------:R-:W-:Y:S05]  /*2470*/  @!P0 BRA `(.L_x_80) ;  /* 0x0000000000bc8947 */ /* 0x000fea0003800000 */
[----:B------:R-:W-:Y:S01]  /*2480*/  IABS R14, R0 ;  /* 0x00000000000e7213 */ /* 0x000fe20000000000 */
[----:B------:R-:W0:Y:S01]  /*2490*/  I2F.U32.RP R15, R0 ;  /* 0x00000000000f7306 */ /* 0x000e220000209000 */
[----:B------:R-:W-:Y:S01]  /*24a0*/  IABS R20, R16 ;  /* 0x0000001000147213 */ /* 0x000fe20000000000 */
[----:B------:R-:W2:Y:S06]  /*24b0*/  LDCU UR4, c[0x0][0x3a4] ;  /* 0x00007480ff0477ac */ /* 0x000eac0008000800 */
[----:B------:R-:W3:Y:S08]  /*24c0*/  I2F.RP R18, R14 ;  /* 0x0000000e00127306 */ /* 0x000ef00000209400 */
[----:B0-----:R-:W0:Y:S08]  /*24d0*/  MUFU.RCP R15, R15 ;  /* 0x0000000f000f7308 */ /* 0x001e300000001000 */
[----:B---3--:R-:W3:Y:S01]  /*24e0*/  MUFU.RCP R18, R18 ;  /* 0x0000001200127308 */ /* 0x008ee20000001000 */
[----:B0-----:R-:W-:-:S07]  /*24f0*/  VIADD R4, R15, 0xffffffe ;  /* 0x0ffffffe0f047836 */ /* 0x001fce0000000000 */
[----:B------:R0:W4:Y:S01]  /*2500*/  F2I.FTZ.U32.TRUNC.NTZ R5, R4 ;  /* 0x0000000400057305 */ /* 0x000122000021f000 */
[----:B---3--:R-:W-:-:S07]  /*2510*/  IADD3 R2, PT, PT, R18, 0xffffffe, RZ ;  /* 0x0ffffffe12027810 */ /* 0x008fce0007ffe0ff */
[----:B------:R3:W5:Y:S01]  /*2520*/  F2I.FTZ.U32.TRUNC.NTZ R3, R2 ;  /* 0x0000000200037305 */ /* 0x000762000021f000 */
[----:B0-----:R-:W-:Y:S01]  /*2530*/  MOV R4, RZ ;  /* 0x000000ff00047202 */ /* 0x001fe20000000f00 */
[----:B----4-:R-:W-:Y:S02]  /*2540*/  IMAD.MOV R21, RZ, RZ, -R5 ;  /* 0x000000ffff157224 */ /* 0x010fe400078e0a05 */
[----:B---3--:R-:W-:Y:S01]  /*2550*/  HFMA2 R2, -RZ, RZ, 0, 0 ;  /* 0x00000000ff027431 */ /* 0x008fe200000001ff */
[----:B-----5:R-:W-:-:S05]  /*2560*/  IADD3 R19, PT, PT, RZ, -R3, RZ ;  /* 0x80000003ff137210 */ /* 0x020fca0007ffe0ff */
[----:B------:R-:W-:-:S04]  /*2570*/  IMAD R19, R19, R14, RZ ;  /* 0x0000000e13137224 */ /* 0x000fc800078e02ff */
[----:B------:R-:W-:-:S04]  /*2580*/  IMAD.HI.U32 R19, R3, R19, R2 ;  /* 0x0000001303137227 */ /* 0x000fc800078e0002 */
[----:B------:R-:W-:Y:S02]  /*2590*/  IMAD R3, R21, R0, RZ ;  /* 0x0000000015037224 */ /* 0x000fe400078e02ff */
[----:B------:R-:W-:Y:S02]  /*25a0*/  IMAD.MOV.U32 R2, RZ, RZ, R20 ;  /* 0x000000ffff027224 */ /* 0x000fe400078e0014 */
[----:B------:R-:W-:-:S04]  /*25b0*/  IMAD.HI.U32 R4, R5, R3, R4 ;  /* 0x0000000305047227 */ /* 0x000fc800078e0004 */
[----:B------:R-:W-:-:S04]  /*25c0*/  IMAD.HI.U32 R19, R19, R2, RZ ;  /* 0x0000000213137227 */ /* 0x000fc800078e00ff */
[----:B------:R-:W-:Y:S02]  /*25d0*/  IMAD.MOV R3, RZ, RZ, -R19 ;  /* 0x000000ffff037224 */ /* 0x000fe400078e0a13 */
[----:B------:R-:W-:-:S04]  /*25e0*/  IMAD.HI.U32 R4, R4, R17, RZ ;  /* 0x0000001104047227 */ /* 0x000fc800078e00ff */
[----:B------:R-:W-:Y:S01]  /*25f0*/  IMAD R5, R14, R3, R2 ;  /* 0x000000030e057224 */ /* 0x000fe200078e0202 */
[----:B------:R-:W-:Y:S02]  /*2600*/  IADD3 R3, PT, PT, -R4, RZ, RZ ;  /* 0x000000ff04037210 */ /* 0x000fe40007ffe1ff */
[----:B------:R-:W-:Y:S02]  /*2610*/  LOP3.LUT R2, R16, R0, RZ, 0x3c, !PT ;  /* 0x0000000010027212 */ /* 0x000fe400078e3cff */
[----:B------:R-:W-:Y:S01]  /*2620*/  ISETP.GT.U32.AND P4, PT, R14, R5, PT ;  /* 0x000000050e00720c */ /* 0x000fe20003f84070 */
[----:B------:R-:W-:Y:S01]  /*2630*/  IMAD R3, R0, R3, R17 ;  /* 0x0000000300037224 */ /* 0x000fe200078e0211 */
[----:B------:R-:W-:-:S04]  /*2640*/  ISETP.GE.AND P3, PT, R2, RZ, PT ;  /* 0x000000ff0200720c */ /* 0x000fc80003f66270 */
[----:B------:R-:W-:-:S07]  /*2650*/  ISETP.GE.U32.AND P0, PT, R3, R0, PT ;  /* 0x000000000300720c */ /* 0x000fce0003f06070 */
[----:B------:R-:W-:Y:S02]  /*2660*/  @!P4 IMAD.IADD R5, R5, 0x1, -R14 ;  /* 0x000000010505c824 */ /* 0x000fe400078e0a0e */
[----:B------:R-:W-:-:S03]  /*2670*/  @!P4 VIADD R19, R19, 0x1 ;  /* 0x000000011313c836 */ /* 0x000fc60000000000 */
[----:B------:R-:W-:Y:S01]  /*2680*/  ISETP.GE.U32.AND P2, PT, R5, R14, PT ;  /* 0x0000000e0500720c */ /* 0x000fe20003f46070 */
[----:B------:R-:W-:Y:S01]  /*2690*/  @P0 VIADD R4, R4, 0x1 ;  /* 0x0000000104040836 */ /* 0x000fe20000000000 */
[-C--:B------:R-:W-:Y:S02]  /*26a0*/  @P0 IADD3 R3, PT, PT, R3, -R0.reuse, RZ ;  /* 0x8000000003030210 */ /* 0x080fe40007ffe0ff */
[----:B------:R-:W-:Y:S02]  /*26b0*/  ISETP.NE.AND P0, PT, R0, RZ, PT ;  /* 0x000000ff0000720c */ /* 0x000fe40003f05270 */
[-C--:B------:R-:W-:Y:S02]  /*26c0*/  ISETP.GE.U32.AND P1, PT, R3, R0.reuse, PT ;  /* 0x000000000300720c */ /* 0x080fe40003f26070 */
[----:B------:R-:W-:-:S05]  /*26d0*/  LOP3.LUT R3, RZ, R0, RZ, 0x33, !PT ;  /* 0x00000000ff037212 */ /* 0x000fca00078e33ff */
[----:B------:R-:W-:Y:S02]  /*26e0*/  @P2 IADD3 R19, PT, PT, R19, 0x1, RZ ;  /* 0x0000000113132810 */ /* 0x000fe40007ffe0ff */
[----:B------:R-:W-:Y:S02]  /*26f0*/  ISETP.NE.U32.AND P2, PT, R0, RZ, PT ;  /* 0x000000ff0000720c */ /* 0x000fe40003f45070 */
[----:B------:R-:W-:Y:S02]  /*2700*/  MOV R2, R19 ;  /* 0x0000001300027202 */ /* 0x000fe40000000f00 */
[----:B------:R-:W-:Y:S02]  /*2710*/  @P1 VIADD R4, R4, 0x1 ;  /* 0x0000000104041836 */ /* 0x000fe40000000000 */
[----:B------:R-:W-:-:S03]  /*2720*/  @!P3 IADD3 R2, PT, PT, -R2, RZ, RZ ;  /* 0x000000ff0202b210 */ /* 0x000fc60007ffe1ff */
[C---:B------:R-:W-:Y:S02]  /*2730*/  SEL R4, R3.reuse, R4, !P2 ;  /* 0x0000000403047207 */ /* 0x040fe40005000000 */
[----:B------:R-:W-:-:S05]  /*2740*/  SEL R3, R3, R2, !P0 ;  /* 0x0000000203037207 */ /* 0x000fca0004000000 */
[----:B--2---:R-:W-:Y:S01]  /*2750*/  IMAD R5, R4, UR4, R3 ;  /* 0x0000000404057c24 */ /* 0x004fe2000f8e0203 */
[----:B------:R-:W-:Y:S06]  /*2760*/  BRA `(.L_x_81) ;  /* 0x0000000000b47947 */ /* 0x000fec0003800000 */
.L_x_80:
[----:B------:R-:W0:Y:S01]  /*2770*/  I2F.U32.RP R4, R0 ;  /* 0x0000000000047306 */ /* 0x000e220000209000 */
[----:B------:R-:W-:Y:S01]  /*2780*/  ISETP.NE.U32.AND P2, PT, R0, RZ, PT ;  /* 0x000000ff0000720c */ /* 0x000fe20003f45070 */
[----:B------:R-:W2:Y:S06]  /*2790*/  LDCU UR4, c[0x0][0x3a4] ;  /* 0x00007480ff0477ac */ /* 0x000eac0008000800 */
[----:B0-----:R-:W0:Y:S02]  /*27a0*/  MUFU.RCP R4, R4 ;  /* 0x0000000400047308 */ /* 0x001e240000001000 */
[----:B0-----:R-:W-:-:S06]  /*27b0*/  VIADD R2, R4, 0xffffffe ;  /* 0x0ffffffe04027836 */ /* 0x001fcc0000000000 */
[----:B------:R0:W3:Y:S02]  /*27c0*/  F2I.FTZ.U32.TRUNC.NTZ R3, R2 ;  /* 0x0000000200037305 */ /* 0x0000e4000021f000 */
[----:B0-----:R-:W-:Y:S01]  /*27d0*/  IMAD.MOV.U32 R2, RZ, RZ, RZ ;  /* 0x000000ffff027224 */ /* 0x001fe200078e00ff */
[----:B---3--:R-:W-:-:S05]  /*27e0*/  IADD3 R5, PT, PT, RZ, -R3, RZ ;  /* 0x80000003ff057210 */ /* 0x008fca0007ffe0ff */
[----:B------:R-:W-:-:S04]  /*27f0*/  IMAD R5, R5, R0, RZ ;  /* 0x0000000005057224 */ /* 0x000fc800078e02ff */
[----:B------:R-:W-:-:S06]  /*2800*/  IMAD.HI.U32 R14, R3, R5, R2 ;  /* 0x00000005030e7227 */ /* 0x000fcc00078e0002 */
[----:B------:R-:W-:-:S05]  /*2810*/  IMAD.HI.U32 R5, R14, R17, RZ ;  /* 0x000000110e057227 */ /* 0x000fca00078e00ff */
[----:B------:R-:W-:-:S05]  /*2820*/  IADD3 R3, PT, PT, -R5, RZ, RZ ;  /* 0x000000ff05037210 */ /* 0x000fca0007ffe1ff */
[----:B------:R-:W-:-:S05]  /*2830*/  IMAD R3, R0, R3, R17 ;  /* 0x0000000300037224 */ /* 0x000fca00078e0211 */
[----:B------:R-:W-:-:S13]  /*2840*/  ISETP.GE.U32.AND P0, PT, R3, R0, PT ;  /* 0x000000000300720c */ /* 0x000fda0003f06070 */
[----:B------:R-:W-:Y:S01]  /*2850*/  @P0 IMAD.IADD R3, R3, 0x1, -R0 ;  /* 0x0000000103030824 */ /* 0x000fe200078e0a00 */
[----:B------:R-:W-:-:S04]  /*2860*/  @P0 IADD3 R5, PT, PT, R5, 0x1, RZ ;  /* 0x0000000105050810 */ /* 0x000fc80007ffe0ff */
[----:B------:R-:W-:-:S13]  /*2870*/  ISETP.GE.U32.AND P1, PT, R3, R0, PT ;  /* 0x000000000300720c */ /* 0x000fda0003f26070 */
[----:B------:R-:W-:Y:S01]  /*2880*/  @P1 VIADD R5, R5, 0x1 ;  /* 0x0000000105051836 */ /* 0x000fe20000000000 */
[----:B------:R-:W-:-:S05]  /*2890*/  @!P2 LOP3.LUT R5, RZ, R0, RZ, 0x33, !PT ;  /* 0x00000000ff05a212 */ /* 0x000fca00078e33ff */
[----:B--2---:R-:W-:Y:S01]  /*28a0*/  IMAD R5, R5, UR4, RZ ;  /* 0x0000000405057c24 */ /* 0x004fe2000f8e02ff */
[----:B------:R-:W-:Y:S06]  /*28b0*/  BRA `(.L_x_81) ;  /* 0x0000000000607947 */ /* 0x000fec0003800000 */
.L_x_79:
[----:B------:R-:W-:Y:S02]  /*28c0*/  IABS R4, R0 ;  /* 0x0000000000047213 */ /* 0x000fe40000000000 */
[----:B------:R-:W-:Y:S02]  /*28d0*/  IABS R14, R16 ;  /* 0x00000010000e7213 */ /* 0x000fe40000000000 */
[----:B------:R-:W0:Y:S08]  /*28e0*/  I2F.RP R5, R4 ;  /* 0x0000000400057306 */ /* 0x000e300000209400 */
[----:B0-----:R-:W0:Y:S02]  /*28f0*/  MUFU.RCP R5, R5 ;  /* 0x0000000500057308 */ /* 0x001e240000001000 */
[----:B0-----:R-:W-:-:S06]  /*2900*/  IADD3 R2, PT, PT, R5, 0xffffffe, RZ ;  /* 0x0ffffffe05027810 */ /* 0x001fcc0007ffe0ff */
[----:B------:R0:W2:Y:S02]  /*2910*/  F2I.FTZ.U32.TRUNC.NTZ R3, R2 ;  /* 0x0000000200037305 */ /* 0x0000a4000021f000 */
[----:B0-----:R-:W-:Y:S02]  /*2920*/  HFMA2 R2, -RZ, RZ, 0, 0 ;  /* 0x00000000ff027431 */ /* 0x001fe400000001ff */
[----:B--2---:R-:W-:-:S04]  /*2930*/  IMAD.MOV R15, RZ, RZ, -R3 ;  /* 0x000000ffff0f7224 */ /* 0x004fc800078e0a03 */
[----:B------:R-:W-:-:S04]  /*2940*/  IMAD R15, R15, R4, RZ ;  /* 0x000000040f0f7224 */ /* 0x000fc800078e02ff */
[----:B------:R-:W-:Y:S01]  /*2950*/  IMAD.HI.U32 R15, R3, R15, R2 ;  /* 0x0000000f030f7227 */ /* 0x000fe200078e0002 */
[----:B------:R-:W-:-:S03]  /*2960*/  LOP3.LUT R2, R16, R0, RZ, 0x3c, !PT ;  /* 0x0000000010027212 */ /* 0x000fc600078e3cff */
[----:B------:R-:W-:Y:S01]  /*2970*/  IMAD.MOV.U32 R3, RZ, RZ, R14 ;  /* 0x000000ffff037224 */ /* 0x000fe200078e000e */
[----:B------:R-:W-:-:S03]  /*2980*/  ISETP.GE.AND P2, PT, R2, RZ, PT ;  /* 0x000000ff0200720c */ /* 0x000fc60003f46270 */
[----:B------:R-:W-:-:S05]  /*2990*/  IMAD.HI.U32 R5, R15, R3, RZ ;  /* 0x000000030f057227 */ /* 0x000fca00078e00ff */
[----:B------:R-:W-:-:S05]  /*29a0*/  IADD3 R14, PT, PT, -R5, RZ, RZ ;  /* 0x000000ff050e7210 */ /* 0x000fca0007ffe1ff */
[----:B------:R-:W-:-:S05]  /*29b0*/  IMAD R3, R4, R14, R3 ;  /* 0x0000000e04037224 */ /* 0x000fca00078e0203 */
[----:B------:R-:W-:-:S13]  /*29c0*/  ISETP.GT.U32.AND P0, PT, R4, R3, PT ;  /* 0x000000030400720c */ /* 0x000fda0003f04070 */
[----:B------:R-:W-:Y:S01]  /*29d0*/  @!P0 IMAD.IADD R3, R3, 0x1, -R4 ;  /* 0x0000000103038824 */ /* 0x000fe200078e0a04 */
[----:B------:R-:W-:Y:S02]  /*29e0*/  @!P0 IADD3 R5, PT, PT, R5, 0x1, RZ ;  /* 0x0000000105058810 */ /* 0x000fe40007ffe0ff */
[----:B------:R-:W-:Y:S02]  /*29f0*/  ISETP.NE.AND P0, PT, R0, RZ, PT ;  /* 0x000000ff0000720c */ /* 0x000fe40003f05270 */
[----:B------:R-:W-:-:S13]  /*2a00*/  ISETP.GE.U32.AND P1, PT, R3, R4, PT ;  /* 0x000000040300720c */ /* 0x000fda0003f26070 */
[----:B------:R-:W-:-:S05]  /*2a10*/  @P1 VIADD R5, R5, 0x1 ;  /* 0x0000000105051836 */ /* 0x000fca0000000000 */
[----:B------:R-:W-:Y:S02]  /*2a20*/  @!P2 IADD3 R5, PT, PT, -R5, RZ, RZ ;  /* 0x000000ff0505a210 */ /* 0x000fe40007ffe1ff */
[----:B------:R-:W-:-:S07]  /*2a30*/  @!P0 LOP3.LUT R5, RZ, R0, RZ, 0x33, !PT ;  /* 0x00000000ff058212 */ /* 0x000fce00078e33ff */
.L_x_81:
[----:B-1----:R-:W-:Y:S05]  /*2a40*/  BSYNC.RECONVERGENT B0 ;  /* 0x0000000000007941 */ /* 0x002fea0003800200 */
.L_x_78:
[----:B------:R-:W0:Y:S01]  /*2a50*/  LDCU UR4, c[0x0][0x398] ;  /* 0x00007300ff0477ac */ /* 0x000e220008000800 */
[----:B------:R-:W1:Y:S01]  /*2a60*/  LDC.64 R2, c[0x0][0x388] ;  /* 0x0000e200ff027b82 */ /* 0x000e620000000a00 */
[C---:B------:R-:W-:Y:S02]  /*2a70*/  IMAD R5, R8.reuse, UR5, R5 ;  /* 0x0000000508057c24 */ /* 0x040fe4000f8e0205 */
[----:B------:R-:W-:-:S05]  /*2a80*/  VIADD R8, R8, 0x1 ;  /* 0x0000000108087836 */ /* 0x000fca0000000000 */
[----:B0-----:R-:W-:Y:S01]  /*2a90*/  ISETP.NE.AND P0, PT, R8, UR4, PT ;  /* 0x0000000408007c0c */ /* 0x001fe2000bf05270 */
[----:B-1----:R-:W-:-:S05]  /*2aa0*/  IMAD.WIDE R2, R5, 0x4, R2 ;  /* 0x0000000405027825 */ /* 0x002fca00078e0202 */
[----:B------:R0:W-:Y:S07]  /*2ab0*/  STG.E desc[UR8][R2.64], R26 ;  /* 0x0000001a02007986 */ /* 0x0001ee000c101908 */
[----:B------:R-:W-:Y:S05]  /*2ac0*/  @!P0 EXIT ;  /* 0x000000000000894d */ /* 0x000fea0003800000 */
[----:B------:R-:W-:Y:S05]  /*2ad0*/  BRA `(.L_x_82) ;  /* 0xffffffd8005c7947 */ /* 0x000fea000383ffff */
.L_x_9:
[C---:B------:R-:W-:Y:S02]  /*2ae0*/  ISETP.GE.U32.AND P1, PT, R7.reuse, 0x4, PT ;  /* 0x000000040700780c */ /* 0x040fe40003f26070 */
[----:B------:R-:W-:Y:S02]  /*2af0*/  LOP3.LUT R12, R7, 0x3, RZ, 0xc0, !PT ;  /* 0x00000003070c7812 */ /* 0x000fe400078ec0ff */
[----:B------:R-:W-:-:S09]  /*2b00*/  MOV R0, RZ ;  /* 0x000000ff00007202 */ /* 0x000fd20000000f00 */
[----:B------:R-:W-:Y:S05]  /*2b10*/  @!P1 BRA `(.L_x_83) ;  /* 0x0000001000d49947 */ /* 0x000fea0003800000 */
[----:B------:R-:W0:Y:S01]  /*2b20*/  LDC.64 R2, c[0x0][0x388] ;  /* 0x0000e200ff027b82 */ /* 0x000e220000000a00 */
[----:B------:R-:W-:Y:S01]  /*2b30*/  LOP3.LUT R0, R7, 0x7ffffffc, RZ, 0xc0, !PT ;  /* 0x7ffffffc07007812 */ /* 0x000fe200078ec0ff */
[----:B------:R-:W-:Y:S01]  /*2b40*/  IMAD.MOV.U32 R7, RZ, RZ, RZ ;  /* 0x000000ffff077224 */ /* 0x000fe200078e00ff */
[----:B------:R-:W-:Y:S01]  /*2b50*/  ISETP.NE.AND P1, PT, R17, RZ, PT ;  /* 0x000000ff1100720c */ /* 0x000fe20003f25270 */
[----:B------:R-:W2:Y:S01]  /*2b60*/  LDCU UR6, c[0x0][0x39c] ;  /* 0x00007380ff0677ac */ /* 0x000ea20008000800 */
[----:B------:R-:W3:Y:S11]  /*2b70*/  LDCU UR4, c[0x0][0x3a4] ;  /* 0x00007480ff0477ac */ /* 0x000ef60008000800 */
.L_x_100:
[----:B------:R-:W-:Y:S04]  /*2b80*/  BSSY.RECONVERGENT B0, `(.L_x_84) ;  /* 0x0000064000007945 */ /* 0x000fe80003800200 */
[----:B----4-:R-:W-:Y:S05]  /*2b90*/  @P1 BRA `(.L_x_85) ;  /* 0x00000000006c1947 */ /* 0x010fea0003800000 */
[----:B--2---:R-:W-:Y:S02]  /*2ba0*/  MOV R9, UR6 ;  /* 0x0000000600097c02 */ /* 0x004fe40008000f00 */
[----:B------:R-:W-:Y:S02]  /*2bb0*/  IABS R8, R16 ;  /* 0x0000001000087213 */ /* 0x000fe40000000000 */
[----:B------:R-:W-:-:S04]  /*2bc0*/  IABS R4, R9 ;  /* 0x0000000900047213 */ /* 0x000fc80000000000 */
[----:B------:R-:W2:Y:S08]  /*2bd0*/  I2F.RP R5, R4 ;  /* 0x0000000400057306 */ /* 0x000eb00000209400 */
[----:B--2---:R-:W2:Y:S02]  /*2be0*/  MUFU.RCP R5, R5 ;  /* 0x0000000500057308 */ /* 0x004ea40000001000 */
[----:B--2---:R-:W-:Y:S01]  /*2bf0*/  VIADD R10, R5, 0xffffffe ;  /* 0x0ffffffe050a7836 */ /* 0x004fe20000000000 */
[----:B------:R-:W-:-:S05]  /*2c00*/  LOP3.LUT R5, R16, R9, RZ, 0x3c, !PT ;  /* 0x0000000910057212 */ /* 0x000fca00078e3cff */
[----:B------:R2:W4:Y:S01]  /*2c10*/  F2I.FTZ.U32.TRUNC.NTZ R11, R10 ;  /* 0x0000000a000b7305 */ /* 0x000522000021f000 */
[----:B------:R-:W-:Y:S02]  /*2c20*/  ISETP.GE.AND P3, PT, R5, RZ, PT ;  /* 0x000000ff0500720c */ /* 0x000fe40003f66270 */
[----:B------:R-:W-:Y:S01]  /*2c30*/  LOP3.LUT R5, RZ, R9, RZ, 0x33, !PT ;  /* 0x00000009ff057212 */ /* 0x000fe200078e33ff */
[----:B--2---:R-:W-:Y:S02]  /*2c40*/  IMAD.MOV.U32 R10, RZ, RZ, RZ ;  /* 0x000000ffff0a7224 */ /* 0x004fe400078e00ff */
[----:B----4-:R-:W-:-:S05]  /*2c50*/  IMAD R6, R11, R4, RZ ;  /* 0x000000040b067224 */ /* 0x010fca00078e02ff */
[----:B------:R-:W-:-:S05]  /*2c60*/  IADD3 R13, PT, PT, -R6, RZ, RZ ;  /* 0x000000ff060d7210 */ /* 0x000fca0007ffe1ff */
[----:B------:R-:W-:Y:S01]  /*2c70*/  IMAD.HI.U32 R6, R11, R13, R10 ;  /* 0x0000000d0b067227 */ /* 0x000fe200078e000a */
[----:B------:R-:W-:-:S05]  /*2c80*/  MOV R11, R8 ;  /* 0x00000008000b7202 */ /* 0x000fca0000000f00 */
[----:B------:R-:W-:-:S04]  /*2c90*/  IMAD.HI.U32 R8, R6, R11, RZ ;  /* 0x0000000b06087227 */ /* 0x000fc800078e00ff */
[----:B------:R-:W-:-:S04]  /*2ca0*/  IMAD.MOV R13, RZ, RZ, -R8 ;  /* 0x000000ffff0d7224 */ /* 0x000fc800078e0a08 */
[----:B------:R-:W-:-:S05]  /*2cb0*/  IMAD R11, R4, R13, R11 ;  /* 0x0000000d040b7224 */ /* 0x000fca00078e020b */
[----:B------:R-:W-:-:S13]  /*2cc0*/  ISETP.GT.U32.AND P0, PT, R4, R11, PT ;  /* 0x0000000b0400720c */ /* 0x000fda0003f04070 */
[-C--:B------:R-:W-:Y:S01]  /*2cd0*/  @!P0 IADD3 R11, PT, PT, R11, -R4.reuse, RZ ;  /* 0x800000040b0b8210 */ /* 0x080fe20007ffe0ff */
[----:B------:R-:W-:Y:S01]  /*2ce0*/  @!P0 VIADD R8, R8, 0x1 ;  /* 0x0000000108088836 */ /* 0x000fe20000000000 */
[----:B------:R-:W-:Y:S02]  /*2cf0*/  ISETP.NE.AND P0, PT, R9, RZ, PT ;  /* 0x000000ff0900720c */ /* 0x000fe40003f05270 */
[----:B------:R-:W-:-:S13]  /*2d00*/  ISETP.GE.U32.AND P2, PT, R11, R4, PT ;  /* 0x000000040b00720c */ /* 0x000fda0003f46070 */
[----:B------:R-:W-:-:S05]  /*2d10*/  @P2 IADD3 R8, PT, PT, R8, 0x1, RZ ;  /* 0x0000000108082810 */ /* 0x000fca0007ffe0ff */
[----:B------:R-:W-:-:S05]  /*2d20*/  @!P3 IMAD.MOV R8, RZ, RZ, -R8 ;  /* 0x000000ffff08b224 */ /* 0x000fca00078e0a08 */
[----:B------:R-:W-:Y:S01]  /*2d30*/  SEL R11, R5, R8, !P0 ;  /* 0x00000008050b7207 */ /* 0x000fe20004000000 */
[----:B------:R-:W-:Y:S06]  /*2d40*/  BRA `(.L_x_86) ;  /* 0x00000004001c7947 */ /* 0x000fec0003800000 */
.L_x_85:
[----:B------:R-:W-:-:S13]  /*2d50*/  ISETP.NE.AND P0, PT, R16, RZ, PT ;  /* 0x000000ff1000720c */ /* 0x000fda0003f05270 */
[----:B------:R-:W-:Y:S05]  /*2d60*/  @P0 BRA `(.L_x_87) ;  /* 0x0000000000700947 */ /* 0x000fea0003800000 */
        /* <DEDUP_REMOVED lines=19> */
[----:B------:R-:W-:Y:S01]  /*2ea0*/  @!P3 IADD3 R11, PT, PT, R11, -R4, RZ ;  /* 0x800000040b0bb210 */ /* 0x000fe20007ffe0ff */
[----:B------:R-:W-:-:S03]  /*2eb0*/  @!P3 VIADD R8, R8, 0x1 ;  /* 0x000000010808b836 */ /* 0x000fc60000000000 */
[----:B------:R-:W-:-:S13]  /*2ec0*/  ISETP.GE.U32.AND P0, PT, R11, R4, PT ;  /* 0x000000040b00720c */ /* 0x000fda0003f06070 */
[----:B------:R-:W-:Y:S02]  /*2ed0*/  @P0 IADD3 R8, PT, PT, R8, 0x1, RZ ;  /* 0x0000000108080810 */ /* 0x000fe40007ffe0ff */
[----:B------:R-:W-:-:S03]  /*2ee0*/  ISETP.NE.AND P0, PT, R9, RZ, PT ;  /* 0x000000ff0900720c */ /* 0x000fc60003f05270 */
[----:B------:R-:W-:-:S05]  /*2ef0*/  @!P2 IMAD.MOV R8, RZ, RZ, -R8 ;  /* 0x000000ffff08a224 */ /* 0x000fca00078e0a08 */
[----:B------:R-:W-:-:S05]  /*2f00*/  SEL R8, R5, R8, !P0 ;  /* 0x0000000805087207 */ /* 0x000fca0004000000 */
[----:B---3--:R-:W-:Y:S01]  /*2f10*/  IMAD R11, R8, UR4, RZ ;  /* 0x00000004080b7c24 */ /* 0x008fe2000f8e02ff */
[----:B------:R-:W-:Y:S06]  /*2f20*/  BRA `(.L_x_86) ;  /* 0x0000000000a47947 */ /* 0x000fec0003800000 */
.L_x_87:
[----:B--2---:R-:W-:Y:S02]  /*2f30*/  MOV R9, UR6 ;  /* 0x0000000600097c02 */ /* 0x004fe40008000f00 */
[----:B------:R-:W-:Y:S02]  /*2f40*/  IABS R8, R17 ;  /* 0x0000001100087213 */ /* 0x000fe40000000000 */
[----:B------:R-:W-:Y:S02]  /*2f50*/  IABS R4, R9 ;  /* 0x0000000900047213 */ /* 0x000fe40000000000 */
[----:B------:R-:W-:Y:S02]  /*2f60*/  IABS R14, R16 ;  /* 0x00000010000e7213 */ /* 0x000fe40000000000 */
[----:B------:R-:W2:Y:S08]  /*2f70*/  I2F.RP R5, R4 ;  /* 0x0000000400057306 */ /* 0x000eb00000209400 */
[----:B--2---:R-:W2:Y:S02]  /*2f80*/  MUFU.RCP R5, R5 ;  /* 0x0000000500057308 */ /* 0x004ea40000001000 */
[----:B--2---:R-:W-:-:S06]  /*2f90*/  VIADD R10, R5, 0xffffffe ;  /* 0x0ffffffe050a7836 */ /* 0x004fcc0000000000 */
[----:B------:R2:W4:Y:S02]  /*2fa0*/  F2I.FTZ.U32.TRUNC.NTZ R11, R10 ;  /* 0x0000000a000b7305 */ /* 0x000524000021f000 */
[----:B--2---:R-:W-:Y:S02]  /*2fb0*/  IMAD.MOV.U32 R10, RZ, RZ, RZ ;  /* 0x000000ffff0a7224 */ /* 0x004fe400078e00ff */
[----:B----4-:R-:W-:-:S05]  /*2fc0*/  IMAD R6, R11, R4, RZ ;  /* 0x000000040b067224 */ /* 0x010fca00078e02ff */
[----:B------:R-:W-:-:S05]  /*2fd0*/  IADD3 R13, PT, PT, -R6, RZ, RZ ;  /* 0x000000ff060d7210 */ /* 0x000fca0007ffe1ff */
[----:B------:R-:W-:Y:S01]  /*2fe0*/  IMAD.HI.U32 R6, R11, R13, R10 ;  /* 0x0000000d0b067227 */ /* 0x000fe200078e000a */
[----:B------:R-:W-:-:S03]  /*2ff0*/  MOV R11, R8 ;  /* 0x00000008000b7202 */ /* 0x000fc60000000f00 */
[----:B------:R-:W-:Y:S02]  /*3000*/  IMAD.MOV.U32 R13, RZ, RZ, R14 ;  /* 0x000000ffff0d7224 */ /* 0x000fe400078e000e */
[----:B------:R-:W-:-:S04]  /*3010*/  IMAD.HI.U32 R8, R6, R11, RZ ;  /* 0x0000000b06087227 */ /* 0x000fc800078e00ff */
[----:B------:R-:W-:Y:S01]  /*3020*/  IMAD.HI.U32 R10, R6, R13, RZ ;  /* 0x0000000d060a7227 */ /* 0x000fe200078e00ff */
[----:B------:R-:W-:-:S03]  /*3030*/  IADD3 R5, PT, PT, -R8, RZ, RZ ;  /* 0x000000ff08057210 */ /* 0x000fc60007ffe1ff */
[----:B------:R-:W-:Y:S02]  /*3040*/  IMAD.MOV R14, RZ, RZ, -R10 ;  /* 0x000000ffff0e7224 */ /* 0x000fe400078e0a0a */
[----:B------:R-:W-:Y:S01]  /*3050*/  IMAD R5, R4, R5, R11 ;  /* 0x0000000504057224 */ /* 0x000fe200078e020b */
[----:B------:R-:W-:Y:S01]  /*3060*/  LOP3.LUT R11, R16, R9, RZ, 0x3c, !PT ;  /* 0x00000009100b7212 */ /* 0x000fe200078e3cff */
[----:B------:R-:W-:-:S03]  /*3070*/  IMAD R13, R4, R14, R13 ;  /* 0x0000000e040d7224 */ /* 0x000fc600078e020d */
[C---:B------:R-:W-:Y:S02]  /*3080*/  ISETP.GT.U32.AND P0, PT, R4.reuse, R5, PT ;  /* 0x000000050400720c */ /* 0x040fe40003f04070 */
[----:B------:R-:W-:Y:S02]  /*3090*/  ISETP.GT.U32.AND P5, PT, R4, R13, PT ;  /* 0x0000000d0400720c */ /* 0x000fe40003fa4070 */
[----:B------:R-:W-:-:S09]  /*30a0*/  ISETP.GE.AND P3, PT, R11, RZ, PT ;  /* 0x000000ff0b00720c */ /* 0x000fd20003f66270 */
[-C--:B------:R-:W-:Y:S02]  /*30b0*/  @!P0 IADD3 R5, PT, PT, R5, -R4.reuse, RZ ;  /* 0x8000000405058210 */ /* 0x080fe40007ffe0ff */
[----:B------:R-:W-:Y:S01]  /*30c0*/  @!P5 IMAD.IADD R13, R13, 0x1, -R4 ;  /* 0x000000010d0dd824 */ /* 0x000fe200078e0a04 */
[----:B------:R-:W-:Y:S01]  /*30d0*/  @!P0 IADD3 R8, PT, PT, R8, 0x1, RZ ;  /* 0x0000000108088810 */ /* 0x000fe20007ffe0ff */
[----:B------:R-:W-:Y:S01]  /*30e0*/  @!P5 VIADD R10, R10, 0x1 ;  /* 0x000000010a0ad836 */ /* 0x000fe20000000000 */
[-C--:B------:R-:W-:Y:S02]  /*30f0*/  ISETP.GE.U32.AND P4, PT, R5, R4.reuse, PT ;  /* 0x000000040500720c */ /* 0x080fe40003f86070 */
[----:B------:R-:W-:Y:S02]  /*3100*/  ISETP.GE.U32.AND P6, PT, R13, R4, PT ;  /* 0x000000040d00720c */ /* 0x000fe40003fc6070 */
[----:B------:R-:W-:Y:S02]  /*3110*/  LOP3.LUT R5, R17, R9, RZ, 0x3c, !PT ;  /* 0x0000000911057212 */ /* 0x000fe400078e3cff */
[----:B------:R-:W-:-:S02]  /*3120*/  ISETP.NE.AND P0, PT, R9, RZ, PT ;  /* 0x000000ff0900720c */ /* 0x000fc40003f05270 */
[----:B------:R-:W-:Y:S02]  /*3130*/  ISETP.GE.AND P2, PT, R5, RZ, PT ;  /* 0x000000ff0500720c */ /* 0x000fe40003f46270 */
[----:B------:R-:W-:-:S03]  /*3140*/  LOP3.LUT R5, RZ, R9, RZ, 0x33, !PT ;  /* 0x00000009ff057212 */ /* 0x000fc600078e33ff */
[----:B------:R-:W-:Y:S02]  /*3150*/  @P4 IADD3 R8, PT, PT, R8, 0x1, RZ ;  /* 0x0000000108084810 */ /* 0x000fe40007ffe0ff */
[----:B------:R-:W-:-:S04]  /*3160*/  @P6 VIADD R10, R10, 0x1 ;  /* 0x000000010a0a6836 */ /* 0x000fc80000000000 */
[----:B------:R-:W-:Y:S02]  /*3170*/  @!P3 IMAD.MOV R10, RZ, RZ, -R10 ;  /* 0x000000ffff0ab224 */ /* 0x000fe400078e0a0a */
[----:B------:R-:W-:-:S03]  /*3180*/  @!P2 IADD3 R8, PT, PT, -R8, RZ, RZ ;  /* 0x000000ff0808a210 */ /* 0x000fc60007ffe1ff */
[C---:B------:R-:W-:Y:S02]  /*3190*/  SEL R10, R5.reuse, R10, !P0 ;  /* 0x0000000a050a7207 */ /* 0x040fe40004000000 */
[----:B------:R-:W-:-:S05]  /*31a0*/  SEL R11, R5, R8, !P0 ;  /* 0x00000008050b7207 */ /* 0x000fca0004000000 */
[----:B---3--:R-:W-:-:S07]  /*31b0*/  IMAD R11, R11, UR4, R10 ;  /* 0x000000040b0b7c24 */ /* 0x008fce000f8e020a */
.L_x_86:
[----:B-1-3--:R-:W-:Y:S05]  /*31c0*/  BSYNC.RECONVERGENT B0 ;  /* 0x0000000000007941 */ /* 0x00afea0003800200 */
.L_x_84:
[----:B------:R-:W-:Y:S01]  /*31d0*/  IMAD R8, R7, UR5, RZ ;  /* 0x0000000507087c24 */ /* 0x000fe2000f8e02ff */
[----:B------:R-:W-:Y:S01]  /*31e0*/  ISETP.NE.AND P2, PT, R17, RZ, PT ;  /* 0x000000ff1100720c */ /* 0x000fe20003f45270 */
[----:B------:R-:W-:Y:S03]  /*31f0*/  BSSY.RECONVERGENT B0, `(.L_x_88) ;  /* 0x000003f000007945 */ /* 0x000fe60003800200 */
[----:B------:R-:W-:-:S05]  /*3200*/  IADD3 R11, PT, PT, R8, R11, RZ ;  /* 0x0000000b080b7210 */ /* 0x000fca0007ffe0ff */
[----:B0-----:R-:W-:-:S05]  /*3210*/  IMAD.WIDE R10, R11, 0x4, R2 ;  /* 0x000000040b0a7825 */ /* 0x001fca00078e0202 */
[----:B------:R0:W-:Y:S01]  /*3220*/  STG.E desc[UR8][R10.64], RZ ;  /* 0x000000ff0a007986 */ /* 0x0001e2000c101908 */
[----:B------:R-:W-:Y:S05]  /*3230*/  @!P2 BRA `(.L_x_89) ;  /* 0x0000000000b4a947 */ /* 0x000fea0003800000 */
[----:B------:R-:W-:-:S13]  /*3240*/  ISETP.NE.AND P3, PT, R16, RZ, PT ;  /* 0x000000ff1000720c */ /* 0x000fda0003f65270 */
[----:B------:R-:W-:Y:S05]  /*3250*/  @!P3 BRA `(.L_x_90) ;  /* 0x000000000070b947 */ /* 0x000fea0003800000 */
[----:B0-----:R-:W-:Y:S02]  /*3260*/  IABS R11, R17 ;  /* 0x00000011000b7213 */ /* 0x001fe40000000000 */
[----:B------:R-:W-:-:S03]  /*3270*/  IABS R15, R16 ;  /* 0x00000010000f7213 */ /* 0x000fc60000000000 */
[----:B------:R-:W-:-:S04]  /*3280*/  IMAD.HI.U32 R10, R6, R11, RZ ;  /* 0x0000000b060a7227 */ /* 0x000fc800078e00ff */
[----:B------:R-:W-:Y:S02]  /*3290*/  IMAD.MOV R13, RZ, RZ, -R10 ;  /* 0x000000ffff0d7224 */ /* 0x000fe400078e0a0a */
[----:B------:R-:W-:-:S04]  /*32a0*/  IMAD.HI.U32 R14, R6, R15, RZ ;  /* 0x0000000f060e7227 */ /* 0x000fc800078e00ff */
[----:B------:R-:W-:Y:S01]  /*32b0*/  IMAD R11, R4, R13, R11 ;  /* 0x0000000d040b7224 */ /* 0x000fe200078e020b */
[----:B------:R-:W-:-:S04]  /*32c0*/  IADD3 R13, PT, PT, -R14, RZ, RZ ;  /* 0x000000ff0e0d7210 */ /* 0x000fc80007ffe1ff */
[C---:B------:R-:W-:Y:S01]  /*32d0*/  ISETP.GT.U32.AND P6, PT, R4.reuse, R11, PT ;  /* 0x0000000b0400720c */ /* 0x040fe20003fc4070 */
[----:B------:R-:W-:-:S05]  /*32e0*/  IMAD R13, R4, R13, R15 ;  /* 0x0000000d040d7224 */ /* 0x000fca00078e020f */
[----:B------:R-:W-:-:S07]  /*32f0*/  ISETP.GT.U32.AND P3, PT, R4, R13, PT ;  /* 0x0000000d0400720c */ /* 0x000fce0003f64070 */
[----:B------:R-:W-:Y:S02]  /*3300*/  @!P6 IMAD.IADD R11, R11, 0x1, -R4 ;  /* 0x000000010b0be824 */ /* 0x000fe400078e0a04 */
[----:B------:R-:W-:-:S03]  /*3310*/  @!P6 VIADD R10, R10, 0x1 ;  /* 0x000000010a0ae836 */ /* 0x000fc60000000000 */
[-C--:B------:R-:W-:Y:S01]  /*3320*/  ISETP.GE.U32.AND P4, PT, R11, R4.reuse, PT ;  /* 0x000000040b00720c */ /* 0x080fe20003f86070 */
[----:B------:R-:W-:Y:S01]  /*3330*/  @!P3 VIADD R14, R14, 0x1 ;  /* 0x000000010e0eb836 */ /* 0x000fe20000000000 */
[-C--:B------:R-:W-:Y:S02]  /*3340*/  @!P3 IADD3 R13, PT, PT, R13, -R4.reuse, RZ ;  /* 0x800000040d0db210 */ /* 0x080fe40007ffe0ff */
[-C--:B------:R-:W-:Y:S02]  /*3350*/  LOP3.LUT R11, R17, R9.reuse, RZ, 0x3c, !PT ;  /* 0x00000009110b7212 */ /* 0x080fe400078e3cff */
[----:B------:R-:W-:Y:S02]  /*3360*/  ISETP.GE.U32.AND P5, PT, R13, R4, PT ;  /* 0x000000040d00720c */ /* 0x000fe40003fa6070 */
[----:B------:R-:W-:Y:S02]  /*3370*/  LOP3.LUT R13, R16, R9, RZ, 0x3c, !PT ;  /* 0x00000009100d7212 */ /* 0x000fe400078e3cff */
[----:B------:R-:W-:-:S03]  /*3380*/  ISETP.GE.AND P6, PT, R11, RZ, PT ;  /* 0x000000ff0b00720c */ /* 0x000fc60003fc6270 */
[----:B------:R-:W-:Y:S02]  /*3390*/  @P4 IADD3 R10, PT, PT, R10, 0x1, RZ ;  /* 0x000000010a0a4810 */ /* 0x000fe40007ffe0ff */
[----:B------:R-:W-:-:S04]  /*33a0*/  ISETP.GE.AND P4, PT, R13, RZ, PT ;  /* 0x000000ff0d00720c */ /* 0x000fc80003f86270 */
[----:B------:R-:W-:-:S04]  /*33b0*/  @P5 IADD3 R14, PT, PT, R14, 0x1, RZ ;  /* 0x000000010e0e5810 */ /* 0x000fc80007ffe0ff */
[----:B------:R-:W-:-:S05]  /*33c0*/  @!P6 IMAD.MOV R10, RZ, RZ, -R10 ;  /* 0x000000ffff0ae224 */ /* 0x000fca00078e0a0a */
[----:B------:R-:W-:Y:S02]  /*33d0*/  @!P4 IADD3 R14, PT, PT, -R14, RZ, RZ ;  /* 0x000000ff0e0ec210 */ /* 0x000fe40007ffe1ff */
[C---:B------:R-:W-:Y:S02]  /*33e0*/  SEL R11, R5.reuse, R10, !P0 ;  /* 0x0000000a050b7207 */ /* 0x040fe40004000000 */
[----:B------:R-:W-:-:S05]  /*33f0*/  SEL R14, R5, R14, !P0 ;  /* 0x0000000e050e7207 */ /* 0x000fca0004000000 */
[----:B------:R-:W-:Y:S01]  /*3400*/  IMAD R11, R11, UR4, R14 ;  /* 0x000000040b0b7c24 */ /* 0x000fe2000f8e020e */
[----:B------:R-:W-:Y:S06]  /*3410*/  BRA `(.L_x_91) ;  /* 0x0000000000707947 */ /* 0x000fec0003800000 */
.L_x_90:
[----:B0-----:R-:W-:-:S05]  /*3420*/  IABS R11, R17 ;  /* 0x00000011000b7213 */ /* 0x001fca0000000000 */
[----:B------:R-:W-:-:S04]  /*3430*/  IMAD.HI.U32 R10, R6, R11, RZ ;  /* 0x0000000b060a7227 */ /* 0x000fc800078e00ff */
[----:B------:R-:W-:-:S04]  /*3440*/  IMAD.MOV R13, RZ, RZ, -R10 ;  /* 0x000000ffff0d7224 */ /* 0x000fc800078e0a0a */
[----:B------:R-:W-:-:S05]  /*3450*/  IMAD R11, R4, R13, R11 ;  /* 0x0000000d040b7224 */ /* 0x000fca00078e020b */
[----:B------:R-:W-:-:S13]  /*3460*/  ISETP.GT.U32.AND P3, PT, R4, R11, PT ;  /* 0x0000000b0400720c */ /* 0x000fda0003f64070 */
[----:B------:R-:W-:Y:S01]  /*3470*/  @!P3 IADD3 R11, PT, PT, R11, -R4, RZ ;  /* 0x800000040b0bb210 */ /* 0x000fe20007ffe0ff */
[----:B------:R-:W-:-:S03]  /*3480*/  @!P3 VIADD R10, R10, 0x1 ;  /* 0x000000010a0ab836 */ /* 0x000fc60000000000 */
[----:B------:R-:W-:Y:S02]  /*3490*/  ISETP.GE.U32.AND P4, PT, R11, R4, PT ;  /* 0x000000040b00720c */ /* 0x000fe40003f86070 */
[----:B------:R-:W-:-:S04]  /*34a0*/  LOP3.LUT R11, R17, R9, RZ, 0x3c, !PT ;  /* 0x00000009110b7212 */ /* 0x000fc800078e3cff */
[----:B------:R-:W-:-:S07]  /*34b0*/  ISETP.GE.AND P5, PT, R11, RZ, PT ;  /* 0x000000ff0b00720c */ /* 0x000fce0003fa6270 */
[----:B------:R-:W-:-:S06]  /*34c0*/  @P4 IADD3 R10, PT, PT, R10, 0x1, RZ ;  /* 0x000000010a0a4810 */ /* 0x000fcc0007ffe0ff */
[----:B------:R-:W-:-:S05]  /*34d0*/  @!P5 IMAD.MOV R10, RZ, RZ, -R10 ;  /* 0x000000ffff0ad224 */ /* 0x000fca00078e0a0a */
[----:B------:R-:W-:-:S05]  /*34e0*/  SEL R10, R5, R10, !P0 ;  /* 0x0000000a050a7207 */ /* 0x000fca0004000000 */
[----:B------:R-:W-:Y:S01]  /*34f0*/  IMAD R11, R10, UR4, RZ ;  /* 0x000000040a0b7c24 */ /* 0x000fe2000f8e02ff */
[----:B------:R-:W-:Y:S06]  /*3500*/  BRA `(.L_x_91) ;  /* 0x0000000000347947 */ /* 0x000fec0003800000 */
.L_x_89:
[----:B0-----:R-:W-:-:S05]  /*3510*/  IABS R11, R16 ;  /* 0x00000010000b7213 */ /* 0x001fca0000000000 */
[----:B------:R-:W-:-:S05]  /*3520*/  IMAD.HI.U32 R10, R6, R11, RZ ;  /* 0x0000000b060a7227 */ /* 0x000fca00078e00ff */
[----:B------:R-:W-:-:S05]  /*3530*/  IADD3 R13, PT, PT, -R10, RZ, RZ ;  /* 0x000000ff0a0d7210 */ /* 0x000fca0007ffe1ff */
[----:B------:R-:W-:-:S05]  /*3540*/  IMAD R11, R4, R13, R11 ;  /* 0x0000000d040b7224 */ /* 0x000fca00078e020b */
[----:B------:R-:W-:-:S13]  /*3550*/  ISETP.GT.U32.AND P3, PT, R4, R11, PT ;  /* 0x0000000b0400720c */ /* 0x000fda0003f64070 */
[----:B------:R-:W-:Y:S01]  /*3560*/  @!P3 IMAD.IADD R11, R11, 0x1, -R4 ;  /* 0x000000010b0bb824 */ /* 0x000fe200078e0a04 */
[----:B------:R-:W-:-:S04]  /*3570*/  @!P3 IADD3 R10, PT, PT, R10, 0x1, RZ ;  /* 0x000000010a0ab810 */ /* 0x000fc80007ffe0ff */
[----:B------:R-:W-:Y:S02]  /*3580*/  ISETP.GE.U32.AND P4, PT, R11, R4, PT ;  /* 0x000000040b00720c */ /* 0x000fe40003f86070 */
[----:B------:R-:W-:-:S04]  /*3590*/  LOP3.LUT R11, R16, R9, RZ, 0x3c, !PT ;  /* 0x00000009100b7212 */ /* 0x000fc800078e3cff */
[----:B------:R-:W-:-:S07]  /*35a0*/  ISETP.GE.AND P5, PT, R11, RZ, PT ;  /* 0x000000ff0b00720c */ /* 0x000fce0003fa6270 */
[----:B------:R-:W-:-:S06]  /*35b0*/  @P4 VIADD R10, R10, 0x1 ;  /* 0x000000010a0a4836 */ /* 0x000fcc0000000000 */
[----:B------:R-:W-:-:S04]  /*35c0*/  @!P5 IADD3 R10, PT, PT, -R10, RZ, RZ ;  /* 0x000000ff0a0ad210 */ /* 0x000fc80007ffe1ff */
[----:B------:R-:W-:-:S07]  /*35d0*/  SEL R11, R5, R10, !P0 ;  /* 0x0000000a050b7207 */ /* 0x000fce0004000000 */
.L_x_91:
[----:B------:R-:W-:Y:S05]  /*35e0*/  BSYNC.RECONVERGENT B0 ;  /* 0x0000000000007941 */ /* 0x000fea0003800200 */
.L_x_88:
[----:B------:R-:W-:Y:S01]  /*35f0*/  VIADD R8, R8, UR5 ;  /* 0x0000000508087c36 */ /* 0x000fe20008000000 */
[----:B------:R-:W-:Y:S04]  /*3600*/  BSSY.RECONVERGENT B0, `(.L_x_92) ;  /* 0x000003f000007945 */ /* 0x000fe80003800200 */
[----:B------:R-:W-:-:S05]  /*3610*/  IADD3 R11, PT, PT, R8, R11, RZ ;  /* 0x0000000b080b7210 */ /* 0x000fca0007ffe0ff */
[----:B------:R-:W-:-:S05]  /*3620*/  IMAD.WIDE R10, R11, 0x4, R2 ;  /* 0x000000040b0a7825 */ /* 0x000fca00078e0202 */
        /* <DEDUP_REMOVED lines=32> */
.L_x_94:
        /* <DEDUP_REMOVED lines=15> */
.L_x_93:
        /* <DEDUP_REMOVED lines=13> */
.L_x_95:
[----:B------:R-:W-:Y:S05]  /*39f0*/  BSYNC.RECONVERGENT B0 ;  /* 0x0000000000007941 */ /* 0x000fea0003800200 */
.L_x_92:
        /* <DEDUP_REMOVED lines=11> */
[----:B------:R-:W-:-:S04]  /*3ab0*/  IMAD.HI.U32 R14, R6, R15, RZ ;  /* 0x0000000f060e7227 */ /* 0x000fc800078e00ff */
[----:B------:R-:W-:Y:S01]  /*3ac0*/  IMAD.MOV R13, RZ, RZ, -R10 ;  /* 0x000000ffff0d7224 */ /* 0x000fe200078e0a0a */
[----:B------:R-:W-:-:S03]  /*3ad0*/  IADD3 R18, PT, PT, -R14, RZ, RZ ;  /* 0x000000ff0e127210 */ /* 0x000fc60007ffe1ff */
[----:B------:R-:W-:Y:S01]  /*3ae0*/  IMAD R11, R4, R13, R11 ;  /* 0x0000000d040b7224 */ /* 0x000fe200078e020b */
[----:B------:R-:W-:Y:S01]  /*3af0*/  LOP3.LUT R13, R16, R9, RZ, 0x3c, !PT ;  /* 0x00000009100d7212 */ /* 0x000fe200078e3cff */
[----:B------:R-:W-:-:S03]  /*3b00*/  IMAD R15, R4, R18, R15 ;  /* 0x00000012040f7224 */ /* 0x000fc600078e020f */
[C---:B------:R-:W-:Y:S02]  /*3b10*/  ISETP.GT.U32.AND P6, PT, R4.reuse, R11, PT ;  /* 0x0000000b0400720c */ /* 0x040fe40003fc4070 */
[----:B------:R-:W-:-:S11]  /*3b20*/  ISETP.GT.U32.AND P5, PT, R4, R15, PT ;  /* 0x0000000f0400720c */ /* 0x000fd60003fa4070 */
[----:B------:R-:W-:Y:S02]  /*3b30*/  @!P6 IMAD.IADD R11, R11, 0x1, -R4 ;  /* 0x000000010b0be824 */ /* 0x000fe400078e0a04 */
[-C--:B------:R-:W-:Y:S01]  /*3b40*/  @!P5 IADD3 R15, PT, PT, R15, -R4.reuse, RZ ;  /* 0x800000040f0fd210 */ /* 0x080fe20007ffe0ff */
[----:B------:R-:W-:Y:S01]  /*3b50*/  @!P6 VIADD R10, R10, 0x1 ;  /* 0x000000010a0ae836 */ /* 0x000fe20000000000 */
[----:B------:R-:W-:Y:S02]  /*3b60*/  ISETP.GE.AND P6, PT, R13, RZ, PT ;  /* 0x000000ff0d00720c */ /* 0x000fe40003fc6270 */
[-C--:B------:R-:W-:Y:S02]  /*3b70*/  ISETP.GE.U32.AND P4, PT, R11, R4.reuse, PT ;  /* 0x000000040b00720c */ /* 0x080fe40003f86070 */
[----:B------:R-:W-:Y:S02]  /*3b80*/  LOP3.LUT R11, R17, R9, RZ, 0x3c, !PT ;  /* 0x00000009110b7212 */ /* 0x000fe400078e3cff */
[----:B------:R-:W-:-:S02]  /*3b90*/  ISETP.GE.U32.AND P3, PT, R15, R4, PT ;  /* 0x000000040f00720c */ /* 0x000fc40003f66070 */
[----:B------:R-:W-:Y:S02]  /*3ba0*/  ISETP.GE.AND P2, PT, R11, RZ, PT ;  /* 0x000000ff0b00720c */ /* 0x000fe40003f46270 */
[----:B------:R-:W-:-:S05]  /*3bb0*/  @!P5 IADD3 R14, PT, PT, R14, 0x1, RZ ;  /* 0x000000010e0ed810 */ /* 0x000fca0007ffe0ff */
[----:B------:R-:W-:-:S04]  /*3bc0*/  @P4 VIADD R10, R10, 0x1 ;  /* 0x000000010a0a4836 */ /* 0x000fc80000000000 */
[----:B------:R-:W-:Y:S02]  /*3bd0*/  @P3 IADD3 R14, PT, PT, R14, 0x1, RZ ;  /* 0x000000010e0e3810 */ /* 0x000fe40007ffe0ff */
[----:B------:R-:W-:Y:S02]  /*3be0*/  @!P2 IMAD.MOV R10, RZ, RZ, -R10 ;  /* 0x000000ffff0aa224 */ /* 0x000fe400078e0a0a */
[----:B------:R-:W-:-:S03]  /*3bf0*/  @!P6 IADD3 R14, PT, PT, -R14, RZ, RZ ;  /* 0x000000ff0e0ee210 */ /* 0x000fc60007ffe1ff */
[C---:B------:R-:W-:Y:S02]  /*3c00*/  SEL R11, R5.reuse, R10, !P0 ;  /* 0x0000000a050b7207 */ /* 0x040fe40004000000 */
[----:B------:R-:W-:-:S05]  /*3c10*/  SEL R14, R5, R14, !P0 ;  /* 0x0000000e050e7207 */ /* 0x000fca0004000000 */
[----:B------:R-:W-:Y:S01]  /*3c20*/  IMAD R11, R11, UR4, R14 ;  /* 0x000000040b0b7c24 */ /* 0x000fe2000f8e020e */
[----:B------:R-:W-:Y:S06]  /*3c30*/  BRA `(.L_x_99) ;  /* 0x0000000000707947 */ /* 0x000fec0003800000 */
.L_x_98:
        /* <DEDUP_REMOVED lines=15> */
.L_x_97:
        /* <DEDUP_REMOVED lines=13> */
.L_x_99:
[----:B------:R-:W-:Y:S05]  /*3e00*/  BSYNC.RECONVERGENT B0 ;  /* 0x0000000000007941 */ /* 0x000fea0003800200 */
.L_x_96:
[----:B------:R-:W-:Y:S01]  /*3e10*/  IADD3 R11, PT, PT, R11, UR5, R8 ;  /* 0x000000050b0b7c10 */ /* 0x000fe2000fffe008 */
[----:B------:R-:W-:-:S04]  /*3e20*/  VIADD R7, R7, 0x4 ;  /* 0x0000000407077836 */ /* 0x000fc80000000000 */
[----:B------:R-:W-:Y:S01]  /*3e30*/  IMAD.WIDE R10, R11, 0x4, R2 ;  /* 0x000000040b0a7825 */ /* 0x000fe200078e0202 */
[----:B------:R-:W-:-:S04]  /*3e40*/  ISETP.NE.AND P2, PT, R7, R0, PT ;  /* 0x000000000700720c */ /* 0x000fc80003f45270 */
[----:B------:R4:W-:Y:S09]  /*3e50*/  STG.E desc[UR8][R10.64], RZ ;  /* 0x000000ff0a007986 */ /* 0x0009f2000c101908 */
[----:B------:R-:W-:Y:S05]  /*3e60*/  @P2 BRA `(.L_x_100) ;  /* 0xffffffec00442947 */ /* 0x000fea000383ffff */
.L_x_83:
[----:B------:R-:W-:-:S13]  /*3e70*/  ISETP.NE.AND P1, PT, R12, RZ, PT ;  /* 0x000000ff0c00720c */ /* 0x000fda0003f25270 */
[----:B-1----:R-:W-:Y:S05]  /*3e80*/  @!P1 EXIT ;  /* 0x000000000000994d */ /* 0x002fea0003800000 */
[----:B------:R-:W-:Y:S01]  /*3e90*/  IABS R3, R16 ;  /* 0x0000001000037213 */ /* 0x000fe20000000000 */
[----:B------:R-:W0:Y:S01]  /*3ea0*/  LDCU UR6, c[0x0][0x3a4] ;  /* 0x00007480ff0677ac */ /* 0x000e220008000800 */
[----:B------:R-:W-:-:S03]  /*3eb0*/  LOP3.LUT R9, R16, R9, RZ, 0x3c, !PT ;  /* 0x0000000910097212 */ /* 0x000fc600078e3cff */
[----:B------:R-:W-:Y:S01]  /*3ec0*/  IMAD.HI.U32 R6, R6, R3, RZ ;  /* 0x0000000306067227 */ /* 0x000fe200078e00ff */
[----:B------:R-:W-:Y:S01]  /*3ed0*/  ISETP.GE.AND P3, PT, R9, RZ, PT ;  /* 0x000000ff0900720c */ /* 0x000fe20003f66270 */
[----:B------:R-:W-:-:S03]  /*3ee0*/  UMOV UR4, URZ ;  /* 0x000000ff00047c82 */ /* 0x000fc60008000000 */
[----:B------:R-:W-:-:S05]  /*3ef0*/  IADD3 R2, PT, PT, -R6, RZ, RZ ;  /* 0x000000ff06027210 */ /* 0x000fca0007ffe1ff */
[----:B------:R-:W-:-:S05]  /*3f00*/  IMAD R3, R4, R2, R3 ;  /* 0x0000000204037224 */ /* 0x000fca00078e0203 */
[----:B------:R-:W-:-:S13]  /*3f10*/  ISETP.GT.U32.AND P1, PT, R4, R3, PT ;  /* 0x000000030400720c */ /* 0x000fda0003f24070 */
[----:B------:R-:W-:Y:S01]  /*3f20*/  @!P1 IMAD.IADD R3, R3, 0x1, -R4 ;  /* 0x0000000103039824 */ /* 0x000fe200078e0a04 */
[----:B------:R-:W-:Y:S02]  /*3f30*/  @!P1 IADD3 R6, PT, PT, R6, 0x1, RZ ;  /* 0x0000000106069810 */ /* 0x000fe40007ffe0ff */
[----:B------:R-:W-:Y:S02]  /*3f40*/  ISETP.NE.AND P1, PT, R17, RZ, PT ;  /* 0x000000ff1100720c */ /* 0x000fe40003f25270 */
[----:B------:R-:W-:Y:S02]  /*3f50*/  ISETP.GE.U32.AND P2, PT, R3, R4, PT ;  /* 0x000000040300720c */ /* 0x000fe40003f46070 */
[----:B------:R-:W1:Y:S08]  /*3f60*/  LDC R4, c[0x0][0x39c] ;  /* 0x0000e700ff047b82 */ /* 0x000e700000000800 */
[----:B------:R-:W2:Y:S03]  /*3f70*/  LDC.64 R2, c[0x0][0x388] ;  /* 0x0000e200ff027b82 */ /* 0x000ea60000000a00 */
[----:B------:R-:W-:-:S05]  /*3f80*/  @P2 VIADD R6, R6, 0x1 ;  /* 0x0000000106062836 */ /* 0x000fca0000000000 */
[----:B------:R-:W-:-:S04]  /*3f90*/  @!P3 IADD3 R6, PT, PT, -R6, RZ, RZ ;  /* 0x000000ff0606b210 */ /* 0x000fc80007ffe1ff */
[----:B0-----:R-:W-:-:S07]  /*3fa0*/  SEL R5, R5, R6, !P0 ;  /* 0x0000000605057207 */ /* 0x001fce0004000000 */
.L_x_105:
[----:B------:R-:W-:Y:S01]  /*3fb0*/  UIADD3 UR4, UPT, UPT, UR4, 0x1, URZ ;  /* 0x0000000104047890 */ /* 0x000fe2000fffe0ff */
[----:B------:R-:W-:Y:S05]  /*3fc0*/  BSSY.RECONVERGENT B0, `(.L_x_101) ;  /* 0x000004b000007945 */ /* 0x000fea0003800200 */
[----:B------:R-:W-:Y:S01]  /*3fd0*/  ISETP.NE.AND P0, PT, R12, UR4, PT ;  /* 0x000000040c007c0c */ /* 0x000fe2000bf05270 */
[----:B0-----:R-:W-:-:S12]  /*3fe0*/  @!P1 BRA `(.L_x_102) ;  /* 0x00000004001c9947 */ /* 0x001fd80003800000 */
[----:B------:R-:W-:-:S13]  /*3ff0*/  ISETP.NE.AND P2, PT, R16, RZ, PT ;  /* 0x000000ff1000720c */ /* 0x000fda0003f45270 */
[----:B------:R-:W-:Y:S05]  /*4000*/  @!P2 BRA `(.L_x_103) ;  /* 0x0000000000a8a947 */ /* 0x000fea0003800000 */
[----:B-1----:R-:W-:Y:S02]  /*4010*/  IABS R8, R4 ;  /* 0x0000000400087213 */ /* 0x002fe40000000000 */
[----:B----4-:R-:W-:Y:S02]  /*4020*/  IABS R10, R17 ;  /* 0x00000011000a7213 */ /* 0x010fe40000000000 */
[----:B------:R-:W0:Y:S01]  /*4030*/  I2F.RP R9, R8 ;  /* 0x0000000800097306 */ /* 0x000e220000209400 */
[----:B------:R-:W-:-:S07]  /*4040*/  IABS R13, R16 ;  /* 0x00000010000d7213 */ /* 0x000fce0000000000 */
[----:B0-----:R-:W0:Y:S02]  /*4050*/  MUFU.RCP R9, R9 ;  /* 0x0000000900097308 */ /* 0x001e240000001000 */
[----:B0-----:R-:W-:-:S06]  /*4060*/  VIADD R6, R9, 0xffffffe ;  /* 0x0ffffffe09067836 */ /* 0x001fcc0000000000 */
[----:B------:R0:W1:Y:S02]  /*4070*/  F2I.FTZ.U32.TRUNC.NTZ R7, R6 ;  /* 0x0000000600077305 */ /* 0x000064000021f000 */
[----:B0-----:R-:W-:Y:S01]  /*4080*/  HFMA2 R6, -RZ, RZ, 0, 0 ;  /* 0x00000000ff067431 */ /* 0x001fe200000001ff */
[----:B-1----:R-:W-:-:S05]  /*4090*/  IADD3 R11, PT, PT, RZ, -R7, RZ ;  /* 0x80000007ff0b7210 */ /* 0x002fca0007ffe0ff */
[----:B------:R-:W-:-:S04]  /*40a0*/  IMAD R11, R11, R8, RZ ;  /* 0x000000080b0b7224 */ /* 0x000fc800078e02ff */
[----:B------:R-:W-:-:S04]  /*40b0*/  IMAD.HI.U32 R11, R7, R11, R6 ;  /* 0x0000000b070b7227 */ /* 0x000fc800078e0006 */
[----:B------:R-:W-:Y:S01]  /*40c0*/  IMAD.MOV.U32 R7, RZ, RZ, R10 ;  /* 0x000000ffff077224 */ /* 0x000fe200078e000a */
[----:B------:R-:W-:-:S03]  /*40d0*/  MOV R10, R13 ;  /* 0x0000000d000a7202 */ /* 0x000fc60000000f00 */
[----:B------:R-:W-:-:S04]  /*40e0*/  IMAD.HI.U32 R6, R11, R7, RZ ;  /* 0x000000070b067227 */ /* 0x000fc800078e00ff */
[----:B------:R-:W-:Y:S01]  /*40f0*/  IMAD.HI.U32 R11, R11, R10, RZ ;  /* 0x0000000a0b0b7227 */ /* 0x000fe200078e00ff */
[----:B------:R-:W-:-:S03]  /*4100*/  IADD3 R9, PT, PT, -R6, RZ, RZ ;  /* 0x000000ff06097210 */ /* 0x000fc60007ffe1ff */
[----:B------:R-:W-:Y:S02]  /*4110*/  IMAD.MOV R13, RZ, RZ, -R11 ;  /* 0x000000ffff0d7224 */ /* 0x000fe400078e0a0b */
[C---:B------:R-:W-:Y:S02]  /*4120*/  IMAD R7, R8.reuse, R9, R7 ;  /* 0x0000000908077224 */ /* 0x040fe400078e0207 */
[----:B------:R-:W-:-:S03]  /*4130*/  IMAD R13, R8, R13, R10 ;  /* 0x0000000d080d7224 */ /* 0x000fc600078e020a */
[C---:B------:R-:W-:Y:S02]  /*4140*/  ISETP.GT.U32.AND P6, PT, R8.reuse, R7, PT ;  /* 0x000000070800720c */ /* 0x040fe40003fc4070 */
[----:B------:R-:W-:-:S11]  /*4150*/  ISETP.GT.U32.AND P2, PT, R8, R13, PT ;  /* 0x0000000d0800720c */ /* 0x000fd60003f44070 */
[-C--:B------:R-:W-:Y:S01]  /*4160*/  @!P6 IADD3 R7, PT, PT, R7, -R8.reuse, RZ ;  /* 0x800000080707e210 */ /* 0x080fe20007ffe0ff */
[----:B------:R-:W-:Y:S01]  /*4170*/  @!P6 VIADD R6, R6, 0x1 ;  /* 0x000000010606e836 */ /* 0x000fe20000000000 */
[-C--:B------:R-:W-:Y:S02]  /*4180*/  @!P2 IADD3 R13, PT, PT, R13, -R8.reuse, RZ ;  /* 0x800000080d0da210 */ /* 0x080fe40007ffe0ff */
[-C--:B------:R-:W-:Y:S02]  /*4190*/  ISETP.GE.U32.AND P3, PT, R7, R8.reuse, PT ;  /* 0x000000080700720c */ /* 0x080fe40003f66070 */
[----:B------:R-:W-:Y:S02]  /*41a0*/  ISETP.GE.U32.AND P4, PT, R13, R8, PT ;  /* 0x000000080d00720c */ /* 0x000fe40003f86070 */
[-C--:B------:R-:W-:Y:S02]  /*41b0*/  LOP3.LUT R8, R16, R4.reuse, RZ, 0x3c, !PT ;  /* 0x0000000410087212 */ /* 0x080fe400078e3cff */
[----:B------:R-:W-:-:S02]  /*41c0*/  LOP3.LUT R7, R17, R4, RZ, 0x3c, !PT ;  /* 0x0000000411077212 */ /* 0x000fc400078e3cff */
[----:B------:R-:W-:Y:S02]  /*41d0*/  @!P2 IADD3 R11, PT, PT, R11, 0x1, RZ ;  /* 0x000000010b0ba810 */ /* 0x000fe40007ffe0ff */
[----:B------:R-:W-:Y:S02]  /*41e0*/  ISETP.GE.AND P6, PT, R8, RZ, PT ;  /* 0x000000ff0800720c */ /* 0x000fe40003fc6270 */
[----:B------:R-:W-:Y:S02]  /*41f0*/  ISETP.GE.AND P5, PT, R7, RZ, PT ;  /* 0x000000ff0700720c */ /* 0x000fe40003fa6270 */
[----:B------:R-:W-:Y:S01]  /*4200*/  @P3 IADD3 R6, PT, PT, R6, 0x1, RZ ;  /* 0x0000000106063810 */ /* 0x000fe20007ffe0ff */
[----:B------:R-:W-:Y:S01]  /*4210*/  @P4 VIADD R11, R11, 0x1 ;  /* 0x000000010b0b4836 */ /* 0x000fe20000000000 */
[----:B------:R-:W-:Y:S02]  /*4220*/  ISETP.NE.AND P2, PT, R4, RZ, PT ;  /* 0x000000ff0400720c */ /* 0x000fe40003f45270 */
[----:B------:R-:W-:-:S02]  /*4230*/  LOP3.LUT R8, RZ, R4, RZ, 0x33, !PT ;  /* 0x00000004ff087212 */ /* 0x000fc400078e33ff */
[----:B------:R-:W-:-:S05]  /*4240*/  MOV R7, R11 ;  /* 0x0000000b00077202 */ /* 0x000fca0000000f00 */
[----:B------:R-:W-:Y:S01]  /*4250*/  @!P6 IMAD.MOV R7, RZ, RZ, -R7 ;  /* 0x000000ffff07e224 */ /* 0x000fe200078e0a07 */
[----:B------:R-:W-:-:S04]  /*4260*/  @!P5 IADD3 R6, PT, PT, -R6, RZ, RZ ;  /* 0x000000ff0606d210 */ /* 0x000fc80007ffe1ff */
[C---:B------:R-:W-:Y:S02]  /*4270*/  SEL R6, R8.reuse, R6, !P2 ;  /* 0x0000000608067207 */ /* 0x040fe40005000000 */
[----:B------:R-:W-:-:S05]  /*4280*/  SEL R7, R8, R7, !P2 ;  /* 0x0000000708077207 */ /* 0x000fca0005000000 */
[----:B------:R-:W-:Y:S01]  /*4290*/  IMAD R7, R6, UR6, R7 ;  /* 0x0000000606077c24 */ /* 0x000fe2000f8e0207 */
[----:B------:R-:W-:Y:S06]  /*42a0*/  BRA `(.L_x_104) ;  /* 0x0000000000707947 */ /* 0x000fec0003800000 */
.L_x_103:
[----:B-1----:R-:W-:Y:S02]  /*42b0*/  IABS R8, R4 ;  /* 0x0000000400087213 */ /* 0x002fe40000000000 */
[----:B----4-:R-:W-:Y:S02]  /*42c0*/  IABS R10, R17 ;  /* 0x00000011000a7213 */ /* 0x010fe40000000000 */
[----:B------:R-:W0:Y:S08]  /*42d0*/  I2F.RP R9, R8 ;  /* 0x0000000800097306 */ /* 0x000e300000209400 */
[----:B0-----:R-:W0:Y:S02]  /*42e0*/  MUFU.RCP R9, R9 ;  /* 0x0000000900097308 */ /* 0x001e240000001000 */
[----:B0-----:R-:W-:-:S06]  /*42f0*/  IADD3 R6, PT, PT, R9, 0xffffffe, RZ ;  /* 0x0ffffffe09067810 */ /* 0x001fcc0007ffe0ff */
[----:B------:R0:W1:Y:S02]  /*4300*/  F2I.FTZ.U32.TRUNC.NTZ R7, R6 ;  /* 0x0000000600077305 */ /* 0x000064000021f000 */
[----:B0-----:R-:W-:Y:S01]  /*4310*/  IMAD.MOV.U32 R6, RZ, RZ, RZ ;  /* 0x000000ffff067224 */ /* 0x001fe200078e00ff */
[----:B-1----:R-:W-:-:S05]  /*4320*/  IADD3 R11, PT, PT, RZ, -R7, RZ ;  /* 0x80000007ff0b7210 */ /* 0x002fca0007ffe0ff */
[----:B------:R-:W-:-:S04]  /*4330*/  IMAD R11, R11, R8, RZ ;  /* 0x000000080b0b7224 */ /* 0x000fc800078e02ff */
[----:B------:R-:W-:Y:S01]  /*4340*/  IMAD.HI.U32 R11, R7, R11, R6 ;  /* 0x0000000b070b7227 */ /* 0x000fe200078e0006 */
[----:B------:R-:W-:Y:S02]  /*4350*/  MOV R7, R10 ;  /* 0x0000000a00077202 */ /* 0x000fe40000000f00 */
[----:B------:R-:W-:-:S03]  /*4360*/  LOP3.LUT R6, R17, R4, RZ, 0x3c, !PT ;  /* 0x0000000411067212 */ /* 0x000fc600078e3cff */
[----:B------:R-:W-:Y:S01]  /*4370*/  IMAD.HI.U32 R11, R11, R7, RZ ;  /* 0x000000070b0b7227 */ /* 0x000fe200078e00ff */
[----:B------:R-:W-:-:S04]  /*4380*/  ISETP.GE.AND P4, PT, R6, RZ, PT ;  /* 0x000000ff0600720c */ /* 0x000fc80003f86270 */
[----:B------:R-:W-:-:S05]  /*4390*/  IADD3 R9, PT, PT, -R11, RZ, RZ ;  /* 0x000000ff0b097210 */ /* 0x000fca0007ffe1ff */
[----:B------:R-:W-:-:S05]  /*43a0*/  IMAD R7, R8, R9, R7 ;  /* 0x0000000908077224 */ /* 0x000fca00078e0207 */
[----:B------:R-:W-:-:S13]  /*43b0*/  ISETP.GT.U32.AND P2, PT, R8, R7, PT ;  /* 0x000000070800720c */ /* 0x000fda0003f44070 */
[----:B------:R-:W-:Y:S01]  /*43c0*/  @!P2 IMAD.IADD R7, R7, 0x1, -R8 ;  /* 0x000000010707a824 */ /* 0x000fe200078e0a08 */
[----:B------:R-:W-:Y:S02]  /*43d0*/  @!P2 IADD3 R11, PT, PT, R11, 0x1, RZ ;  /* 0x000000010b0ba810 */ /* 0x000fe40007ffe0ff */
[----:B------:R-:W-:Y:S02]  /*43e0*/  ISETP.NE.AND P2, PT, R4, RZ, PT ;  /* 0x000000ff0400720c */ /* 0x000fe40003f45270 */
[----:B------:R-:W-:-:S13]  /*43f0*/  ISETP.GE.U32.AND P3, PT, R7, R8, PT ;  /* 0x000000080700720c */ /* 0x000fda0003f66070 */
[----:B------:R-:W-:-:S05]  /*4400*/  @P3 IADD3 R11, PT, PT, R11, 0x1, RZ ;  /* 0x000000010b0b3810 */ /* 0x000fca0007ffe0ff */
[----:B------:R-:W-:-:S05]  /*4410*/  IMAD.MOV.U32 R7, RZ, RZ, R11 ;  /* 0x000000ffff077224 */ /* 0x000fca00078e000b */
[----:B------:R-:W-:Y:S02]  /*4420*/  @!P4 IADD3 R7, PT, PT, -R7, RZ, RZ ;  /* 0x000000ff0707c210 */ /* 0x000fe40007ffe1ff */
[----:B------:R-:W-:-:S05]  /*4430*/  @!P2 LOP3.LUT R7, RZ, R4, RZ, 0x33, !PT ;  /* 0x00000004ff07a212 */ /* 0x000fca00078e33ff */
[----:B------:R-:W-:Y:S01]  /*4440*/  IMAD R7, R7, UR6, RZ ;  /* 0x0000000607077c24 */ /* 0x000fe2000f8e02ff */
[----:B------:R-:W-:Y:S06]  /*4450*/  BRA `(.L_x_104) ;  /* 0x0000000000047947 */ /* 0x000fec0003800000 */
.L_x_102:
[----:B------:R-:W-:-:S07]  /*4460*/  MOV R7, R5 ;  /* 0x0000000500077202 */ /* 0x000fce0000000f00 */
.L_x_104:
[----:B------:R-:W-:Y:S05]  /*4470*/  BSYNC.RECONVERGENT B0 ;  /* 0x0000000000007941 */ /* 0x000fea0003800200 */
.L_x_101:
[C---:B------:R-:W-:Y:S02]  /*4480*/  IMAD R7, R0.reuse, UR5, R7 ;  /* 0x0000000500077c24 */ /* 0x040fe4000f8e0207 */
[----:B------:R-:W-:Y:S02]  /*4490*/  VIADD R0, R0, 0x1 ;  /* 0x0000000100007836 */ /* 0x000fe40000000000 */
[----:B--2---:R-:W-:-:S05]  /*44a0*/  IMAD.WIDE R6, R7, 0x4, R2 ;  /* 0x0000000407067825 */ /* 0x004fca00078e0202 */
[----:B------:R0:W-:Y:S01]  /*44b0*/  STG.E desc[UR8][R6.64], RZ ;  /* 0x000000ff06007986 */ /* 0x0001e2000c101908 */
[----:B------:R-:W-:Y:S05]  /*44c0*/  @P0 BRA `(.L_x_105) ;  /* 0xfffffff800b80947 */ /* 0x000fea000383ffff */
[----:B------:R-:W-:Y:S05]  /*44d0*/  EXIT ;  /* 0x000000000000794d */ /* 0x000fea0003800000 */
        .weak           $__internal_0_$__cuda_sm3x_div_rn_noftz_f32_slowpath
        .type           $__internal_0_$__cuda_sm3x_div_rn_noftz_f32_slowpath,@function
        .size           $__internal_0_$__cuda_sm3x_div_rn_noftz_f32_slowpath,(.L_x_131 - $__internal_0_$__cuda_sm3x_div_rn_noftz_f32_slowpath)
$__internal_0_$__cuda_sm3x_div_rn_noftz_f32_slowpath:
[----:B------:R-:W-:Y:S01]  /*44e0*/  SHF.R.U32.HI R19, RZ, 0x17, R7 ;  /* 0x00000017ff137819 */ /* 0x000fe20000011607 */
[----:B------:R-:W-:Y:S01]  /*44f0*/  BSSY.RECONVERGENT B0, `(.L_x_106) ;  /* 0x0000063000007945 */ /* 0x000fe20003800200 */
[----:B------:R-:W-:Y:S01]  /*4500*/  SHF.R.U32.HI R22, RZ, 0x17, R25 ;  /* 0x00000017ff167819 */ /* 0x000fe20000011619 */
[----:B------:R-:W-:Y:S01]  /*4510*/  IMAD.MOV.U32 R24, RZ, RZ, R7 ;  /* 0x000000ffff187224 */ /* 0x000fe200078e0007 */
[----:B------:R-:W-:Y:S02]  /*4520*/  LOP3.LUT R19, R19, 0xff, RZ, 0xc0, !PT ;  /* 0x000000ff13137812 */ /* 0x000fe400078ec0ff */
[----:B------:R-:W-:Y:S02]  /*4530*/  LOP3.LUT R22, R22, 0xff, RZ, 0xc0, !PT ;  /* 0x000000ff16167812 */ /* 0x000fe400078ec0ff */
[----:B------:R-:W-:Y:S02]  /*4540*/  IADD3 R0, PT, PT, R19, -0x1, RZ ;  /* 0xffffffff13007810 */ /* 0x000fe40007ffe0ff */
[----:B------:R-:W-:-:S02]  /*4550*/  IADD3 R21, PT, PT, R22, -0x1, RZ ;  /* 0xffffffff16157810 */ /* 0x000fc40007ffe0ff */
[----:B------:R-:W-:-:S04]  /*4560*/  ISETP.GT.U32.AND P0, PT, R0, 0xfd, PT ;  /* 0x000000fd0000780c */ /* 0x000fc80003f04070 */
[----:B------:R-:W-:-:S13]  /*4570*/  ISETP.GT.U32.OR P0, PT, R21, 0xfd, P0 ;  /* 0x000000fd1500780c */ /* 0x000fda0000704470 */
[----:B------:R-:W-:Y:S01]  /*4580*/  @!P0 MOV R20, RZ ;  /* 0x000000ff00148202 */ /* 0x000fe20000000f00 */
[----:B------:R-:W-:Y:S06]  /*4590*/  @!P0 BRA `(.L_x_107) ;  /* 0x00000000005c8947 */ /* 0x000fec0003800000 */
[----:B------:R-:W-:Y:S02]  /*45a0*/  FSETP.GTU.FTZ.AND P0, PT, |R25|, +INF , PT ;  /* 0x7f8000001900780b */ /* 0x000fe40003f1c200 */
[----:B------:R-:W-:-:S04]  /*45b0*/  FSETP.GTU.FTZ.AND P1, PT, |R7|, +INF , PT ;  /* 0x7f8000000700780b */ /* 0x000fc80003f3c200 */
[----:B------:R-:W-:-:S13]  /*45c0*/  PLOP3.LUT P0, PT, P0, P1, PT, 0xf8, 0x8f ;  /* 0x00000000008f781c */ /* 0x000fda0000703f70 */
[----:B------:R-:W-:Y:S05]  /*45d0*/  @P0 BRA `(.L_x_108) ;  /* 0x00000004004c0947 */ /* 0x000fea0003800000 */
[----:B------:R-:W-:-:S13]  /*45e0*/  LOP3.LUT P0, RZ, R24, 0x7fffffff, R25, 0xc8, !PT ;  /* 0x7fffffff18ff7812 */ /* 0x000fda000780c819 */
[----:B------:R-:W-:Y:S05]  /*45f0*/  @!P0 BRA `(.L_x_109) ;  /* 0x00000004003c8947 */ /* 0x000fea0003800000 */
[----:B------:R-:W-:Y:S02]  /*4600*/  FSETP.NEU.FTZ.AND P1, PT, |R25|, +INF , PT ;  /* 0x7f8000001900780b */ /* 0x000fe40003f3d200 */
[----:B------:R-:W-:Y:S02]  /*4610*/  FSETP.NEU.FTZ.AND P3, PT, |R7|, +INF , PT ;  /* 0x7f8000000700780b */ /* 0x000fe40003f7d200 */
[----:B------:R-:W-:-:S11]  /*4620*/  FSETP.NEU.FTZ.AND P0, PT, |R25|, +INF , PT ;  /* 0x7f8000001900780b */ /* 0x000fd60003f1d200 */
[----:B------:R-:W-:Y:S05]  /*4630*/  @!P3 BRA !P1, `(.L_x_109) ;  /* 0x00000004002cb947 */ /* 0x000fea0004800000 */
[----:B------:R-:W-:-:S04]  /*4640*/  LOP3.LUT P1, RZ, R25, 0x7fffffff, RZ, 0xc0, !PT ;  /* 0x7fffffff19ff7812 */ /* 0x000fc8000782c0ff */
[----:B------:R-:W-:-:S13]  /*4650*/  PLOP3.LUT P1, PT, P3, P1, PT, 0x2f, 0xf2 ;  /* 0x0000000000f2781c */ /* 0x000fda0001f22577 */
[----:B------:R-:W-:Y:S05]  /*4660*/  @P1 BRA `(.L_x_110) ;  /* 0x0000000400181947 */ /* 0x000fea0003800000 */
[----:B------:R-:W-:-:S04]  /*4670*/  LOP3.LUT P1, RZ, R24, 0x7fffffff, RZ, 0xc0, !PT ;  /* 0x7fffffff18ff7812 */ /* 0x000fc8000782c0ff */
[----:B------:R-:W-:-:S13]  /*4680*/  PLOP3.LUT P0, PT, P0, P1, PT, 0x2f, 0xf2 ;  /* 0x0000000000f2781c */ /* 0x000fda0000702577 */
[----:B------:R-:W-:Y:S05]  /*4690*/  @P0 BRA `(.L_x_111) ;  /* 0x0000000400000947 */ /* 0x000fea0003800000 */
[----:B------:R-:W-:Y:S02]  /*46a0*/  ISETP.GE.AND P0, PT, R21, RZ, PT ;  /* 0x000000ff1500720c */ /* 0x000fe40003f06270 */
[----:B------:R-:W-:-:S11]  /*46b0*/  ISETP.GE.AND P1, PT, R0, RZ, PT ;  /* 0x000000ff0000720c */ /* 0x000fd60003f26270 */
[----:B------:R-:W-:Y:S01]  /*46c0*/  @P0 MOV R20, RZ ;  /* 0x000000ff00140202 */ /* 0x000fe20000000f00 */
[----:B------:R-:W-:Y:S02]  /*46d0*/  @!P0 IMAD.MOV.U32 R20, RZ, RZ, -0x40 ;  /* 0xffffffc0ff148424 */ /* 0x000fe400078e00ff */
[----:B------:R-:W-:Y:S01]  /*46e0*/  @!P0 FFMA R25, R25, 1.84467440737095516160e+19, RZ ;  /* 0x5f80000019198823 */ /* 0x000fe200000000ff */
[----:B------:R-:W-:Y:S02]  /*46f0*/  @!P1 FFMA R24, R7, 1.84467440737095516160e+19, RZ ;  /* 0x5f80000007189823 */ /* 0x000fe400000000ff */
[----:B------:R-:W-:-:S07]  /*4700*/  @!P1 IADD3 R20, PT, PT, R20, 0x40, RZ ;  /* 0x0000004014149810 */ /* 0x000fce0007ffe0ff */
.L_x_107:
[----:B------:R-:W-:Y:S01]  /*4710*/  LEA R27, R19, 0xc0800000, 0x17 ;  /* 0xc0800000131b7811 */ /* 0x000fe200078eb8ff */
[----:B------:R-:W-:Y:S01]  /*4720*/  VIADD R22, R22, 0xffffff81 ;  /* 0xffffff8116167836 */ /* 0x000fe20000000000 */
[----:B------:R-:W-:Y:S02]  /*4730*/  BSSY.RECONVERGENT B1, `(.L_x_112) ;  /* 0x0000035000017945 */ /* 0x000fe40003800200 */
[----:B------:R-:W-:Y:S01]  /*4740*/  IADD3 R27, PT, PT, -R27, R24, RZ ;  /* 0x000000181b1b7210 */ /* 0x000fe20007ffe1ff */
[----:B------:R-:W-:-:S03]  /*4750*/  IMAD R0, R22, -0x800000, R25 ;  /* 0xff80000016007824 */ /* 0x000fc600078e0219 */
[----:B------:R-:W0:Y:S01]  /*4760*/  MUFU.RCP R24, R27 ;  /* 0x0000001b00187308 */ /* 0x000e220000001000 */
[----:B------:R-:W-:-:S04]  /*4770*/  FADD.FTZ R23, -R27, -RZ ;  /* 0x800000ff1b177221 */ /* 0x000fc80000010100 */
[----:B0-----:R-:W-:-:S04]  /*4780*/  FFMA R21, R24, R23, 1 ;  /* 0x3f80000018157423 */ /* 0x001fc80000000017 */
[----:B------:R-:W-:-:S04]  /*4790*/  FFMA R21, R24, R21, R24 ;  /* 0x0000001518157223 */ /* 0x000fc80000000018 */
[----:B------:R-:W-:-:S04]  /*47a0*/  FFMA R24, R0, R21, RZ ;  /* 0x0000001500187223 */ /* 0x000fc800000000ff */
[----:B------:R-:W-:-:S04]  /*47b0*/  FFMA R25, R23, R24, R0 ;  /* 0x0000001817197223 */ /* 0x000fc80000000000 */
[----:B------:R-:W-:Y:S01]  /*47c0*/  FFMA R24, R21, R25, R24 ;  /* 0x0000001915187223 */ /* 0x000fe20000000018 */
[----:B------:R-:W-:-:S03]  /*47d0*/  IADD3 R25, PT, PT, R22, 0x7f, -R19 ;  /* 0x0000007f16197810 */ /* 0x000fc60007ffe813 */
[----:B------:R-:W-:Y:S01]  /*47e0*/  FFMA R23, R23, R24, R0 ;  /* 0x0000001817177223 */ /* 0x000fe20000000000 */
[----:B------:R-:W-:-:S03]  /*47f0*/  IADD3 R25, PT, PT, R25, R20, RZ ;  /* 0x0000001419197210 */ /* 0x000fc60007ffe0ff */
[----:B------:R-:W-:-:S05]  /*4800*/  FFMA R0, R21, R23, R24 ;  /* 0x0000001715007223 */ /* 0x000fca0000000018 */
[----:B------:R-:W-:-:S04]  /*4810*/  SHF.R.U32.HI R19, RZ, 0x17, R0 ;  /* 0x00000017ff137819 */ /* 0x000fc80000011600 */
[----:B------:R-:W-:-:S04]  /*4820*/  LOP3.LUT R20, R19, 0xff, RZ, 0xc0, !PT ;  /* 0x000000ff13147812 */ /* 0x000fc800078ec0ff */
[----:B------:R-:W-:-:S05]  /*4830*/  IADD3 R19, PT, PT, R20, R25, RZ ;  /* 0x0000001914137210 */ /* 0x000fca0007ffe0ff */
[----:B------:R-:W-:-:S05]  /*4840*/  VIADD R20, R19, 0xffffffff ;  /* 0xffffffff13147836 */ /* 0x000fca0000000000 */
[----:B------:R-:W-:-:S13]  /*4850*/  ISETP.GE.U32.AND P0, PT, R20, 0xfe, PT ;  /* 0x000000fe1400780c */ /* 0x000fda0003f06070 */
[----:B------:R-:W-:Y:S05]  /*4860*/  @!P0 BRA `(.L_x_113) ;  /* 0x0000000000808947 */ /* 0x000fea0003800000 */
[----:B------:R-:W-:-:S13]  /*4870*/  ISETP.GT.AND P0, PT, R19, 0xfe, PT ;  /* 0x000000fe1300780c */ /* 0x000fda0003f04270 */
[----:B------:R-:W-:Y:S05]  /*4880*/  @P0 BRA `(.L_x_114) ;  /* 0x00000000006c0947 */ /* 0x000fea0003800000 */
[----:B------:R-:W-:-:S13]  /*4890*/  ISETP.GE.AND P0, PT, R19, 0x1, PT ;  /* 0x000000011300780c */ /* 0x000fda0003f06270 */
[----:B------:R-:W-:Y:S05]  /*48a0*/  @P0 BRA `(.L_x_115) ;  /* 0x0000000000740947 */ /* 0x000fea0003800000 */
[----:B------:R-:W-:Y:S02]  /*48b0*/  ISETP.GE.AND P0, PT, R19, -0x18, PT ;  /* 0xffffffe81300780c */ /* 0x000fe40003f06270 */
[----:B------:R-:W-:-:S11]  /*48c0*/  LOP3.LUT R0, R0, 0x80000000, RZ, 0xc0, !PT ;  /* 0x8000000000007812 */ /* 0x000fd600078ec0ff */
[----:B------:R-:W-:Y:S05]  /*48d0*/  @!P0 BRA `(.L_x_115) ;  /* 0x0000000000688947 */ /* 0x000fea0003800000 */
[CCC-:B------:R-:W-:Y:S01]  /*48e0*/  FFMA.RZ R20, R21.reuse, R23.reuse, R24.reuse ;  /* 0x0000001715147223 */ /* 0x1c0fe2000000c018 */
[CCC-:B------:R-:W-:Y:S01]  /*48f0*/  FFMA.RP R22, R21.reuse, R23.reuse, R24.reuse ;  /* 0x0000001715167223 */ /* 0x1c0fe20000008018 */
[----:B------:R-:W-:Y:S01]  /*4900*/  FFMA.RM R23, R21, R23, R24 ;  /* 0x0000001715177223 */ /* 0x000fe20000004018 */
[C---:B------:R-:W-:Y:S02]  /*4910*/  IADD3 R21, PT, PT, R19.reuse, 0x20, RZ ;  /* 0x0000002013157810 */ /* 0x040fe40007ffe0ff */
[----:B------:R-:W-:Y:S02]  /*4920*/  LOP3.LUT R20, R20, 0x7fffff, RZ, 0xc0, !PT ;  /* 0x007fffff14147812 */ /* 0x000fe400078ec0ff */
[C---:B------:R-:W-:Y:S02]  /*4930*/  ISETP.NE.AND P3, PT, R19.reuse, RZ, PT ;  /* 0x000000ff1300720c */ /* 0x040fe40003f65270 */
[----:B------:R-:W-:Y:S02]  /*4940*/  LOP3.LUT R20, R20, 0x800000, RZ, 0xfc, !PT ;  /* 0x0080000014147812 */ /* 0x000fe400078efcff */
[----:B------:R-:W-:-:S02]  /*4950*/  ISETP.NE.AND P1, PT, R19, RZ, PT ;  /* 0x000000ff1300720c */ /* 0x000fc40003f25270 */
[----:B------:R-:W-:Y:S02]  /*4960*/  IADD3 R19, PT, PT, -R19, RZ, RZ ;  /* 0x000000ff13137210 */ /* 0x000fe40007ffe1ff */
[----:B------:R-:W-:Y:S02]  /*4970*/  SHF.L.U32 R21, R20, R21, RZ ;  /* 0x0000001514157219 */ /* 0x000fe400000006ff */
[----:B------:R-:W-:Y:S02]  /*4980*/  FSETP.NEU.FTZ.AND P0, PT, R22, R23, PT ;  /* 0x000000171600720b */ /* 0x000fe40003f1d000 */
[----:B------:R-:W-:Y:S02]  /*4990*/  SEL R19, R19, RZ, P3 ;  /* 0x000000ff13137207 */ /* 0x000fe40001800000 */
[----:B------:R-:W-:Y:S02]  /*49a0*/  ISETP.NE.AND P1, PT, R21, RZ, P1 ;  /* 0x000000ff1500720c */ /* 0x000fe40000f25270 */
[----:B------:R-:W-:-:S02]  /*49b0*/  SHF.R.U32.HI R22, RZ, R19, R20 ;  /* 0x00000013ff167219 */ /* 0x000fc40000011614 */
[----:B------:R-:W-:Y:S02]  /*49c0*/  PLOP3.LUT P0, PT, P0, P1, PT, 0xf8, 0x8f ;  /* 0x00000000008f781c */ /* 0x000fe40000703f70 */
[----:B------:R-:W-:Y:S02]  /*49d0*/  SHF.R.U32.HI R20, RZ, 0x1, R22 ;  /* 0x00000001ff147819 */ /* 0x000fe40000011616 */
[----:B------:R-:W-:-:S04]  /*49e0*/  SEL R19, RZ, 0x1, !P0 ;  /* 0x00000001ff137807 */ /* 0x000fc80004000000 */
[----:B------:R-:W-:-:S04]  /*49f0*/  LOP3.LUT R19, R19, 0x1, R20, 0xf8, !PT ;  /* 0x0000000113137812 */ /* 0x000fc800078ef814 */
[----:B------:R-:W-:-:S05]  /*4a00*/  LOP3.LUT R19, R19, R22, RZ, 0xc0, !PT ;  /* 0x0000001613137212 */ /* 0x000fca00078ec0ff */
[----:B------:R-:W-:-:S05]  /*4a10*/  IMAD.IADD R19, R20, 0x1, R19 ;  /* 0x0000000114137824 */ /* 0x000fca00078e0213 */
[----:B------:R-:W-:Y:S01]  /*4a20*/  LOP3.LUT R0, R19, R0, RZ, 0xfc, !PT ;  /* 0x0000000013007212 */ /* 0x000fe200078efcff */
[----:B------:R-:W-:Y:S06]  /*4a30*/  BRA `(.L_x_115) ;  /* 0x0000000000107947 */ /* 0x000fec0003800000 */
.L_x_114:
[----:B------:R-:W-:-:S04]  /*4a40*/  LOP3.LUT R0, R0, 0x80000000, RZ, 0xc0, !PT ;  /* 0x8000000000007812 */ /* 0x000fc800078ec0ff */
[----:B------:R-:W-:Y:S01]  /*4a50*/  LOP3.LUT R0, R0, 0x7f800000, RZ, 0xfc, !PT ;  /* 0x7f80000000007812 */ /* 0x000fe200078efcff */
[----:B------:R-:W-:Y:S06]  /*4a60*/  BRA `(.L_x_115) ;  /* 0x0000000000047947 */ /* 0x000fec0003800000 */
.L_x_113:
[----:B------:R-:W-:-:S07]  /*4a70*/  LEA R0, R25, R0, 0x17 ;  /* 0x0000000019007211 */ /* 0x000fce00078eb8ff */
.L_x_115:
[----:B------:R-:W-:Y:S05]  /*4a80*/  BSYNC.RECONVERGENT B1 ;  /* 0x0000000000017941 */ /* 0x000fea0003800200 */
.L_x_112:
[----:B------:R-:W-:Y:S05]  /*4a90*/  BRA `(.L_x_116) ;  /* 0x0000000000207947 */ /* 0x000fea0003800000 */
.L_x_111:
[----:B------:R-:W-:-:S04]  /*4aa0*/  LOP3.LUT R24, R24, 0x80000000, R25, 0x48, !PT ;  /* 0x8000000018187812 */ /* 0x000fc800078e4819 */
[----:B------:R-:W-:Y:S01]  /*4ab0*/  LOP3.LUT R0, R24, 0x7f800000, RZ, 0xfc, !PT ;  /* 0x7f80000018007812 */ /* 0x000fe200078efcff */
[----:B------:R-:W-:Y:S06]  /*4ac0*/  BRA `(.L_x_116) ;  /* 0x0000000000147947 */ /* 0x000fec0003800000 */
.L_x_110:
[----:B------:R-:W-:Y:S01]  /*4ad0*/  LOP3.LUT R0, R24, 0x80000000, R25, 0x48, !PT ;  /* 0x8000000018007812 */ /* 0x000fe200078e4819 */
[----:B------:R-:W-:Y:S06]  /*4ae0*/  BRA `(.L_x_116) ;  /* 0x00000000000c7947 */ /* 0x000fec0003800000 */
.L_x_109:
[----:B------:R-:W0:Y:S01]  /*4af0*/  MUFU.RSQ R0, -QNAN ;  /* 0xffc0000000007908 */ /* 0x000e220000001400 */
[----:B------:R-:W-:Y:S05]  /*4b00*/  BRA `(.L_x_116) ;  /* 0x0000000000047947 */ /* 0x000fea0003800000 */
.L_x_108:
[----:B------:R-:W-:-:S07]  /*4b10*/  FADD.FTZ R0, R25, R7 ;  /* 0x0000000719007221 */ /* 0x000fce0000010000 */
.L_x_116:
[----:B------:R-:W-:Y:S05]  /*4b20*/  BSYNC.RECONVERGENT B0 ;  /* 0x0000000000007941 */ /* 0x000fea0003800200 */
.L_x_106:
[----:B------:R-:W-:-:S04]  /*4b30*/  HFMA2 R19, -RZ, RZ, 0, 0 ;  /* 0x00000000ff137431 */ /* 0x000fc800000001ff */
[----:B0-----:R-:W-:Y:S05]  /*4b40*/  RET.REL.NODEC R18 `(_Z12cudaMeanPoolPfS_iiiiii) ;  /* 0xffffffb4122c7950 */ /* 0x001fea0003c3ffff */
.L_x_117:
        /* <DEDUP_REMOVED lines=11> */
.L_x_131:


//--------------------- .text._Z10cudaConv2DPfS_S_iiiiii --------------------------
	.section	.text._Z10cudaConv2DPfS_S_iiiiii,"ax",@progbits
	.align	128
        .global         _Z10cudaConv2DPfS_S_iiiiii
        .type           _Z10cudaConv2DPfS_S_iiiiii,@function
        .size           _Z10cudaConv2DPfS_S_iiiiii,(.L_x_135 - _Z10cudaConv2DPfS_S_iiiiii)
        .other          _Z10cudaConv2DPfS_S_iiiiii,@"STO_CUDA_ENTRY STV_DEFAULT"
_Z10cudaConv2DPfS_S_iiiiii:
.text._Z10cudaConv2DPfS_S_iiiiii:
[----:B------:R-:W-:Y:S01]  /*0000*/  LDC R1, c[0x0][0x37c] ;  /* 0x0000df00ff017b82 */ /* 0x000fe20000000800 */
[----:B------:R-:W0:Y:S07]  /*0010*/  S2R R3, SR_TID.X ;  /* 0x0000000000037919 */ /* 0x000e2e0000002100 */
[----:B------:R-:W1:Y:S01]  /*0020*/  LDC R7, c[0x0][0x364] ;  /* 0x0000d900ff077b82 */ /* 0x000e620000000800 */
[----:B------:R-:W2:Y:S01]  /*0030*/  LDCU.64 UR6, c[0x0][0x3a8] ;  /* 0x00007500ff0677ac */ /* 0x000ea20008000a00 */
[----:B------:R-:W1:Y:S06]  /*0040*/  S2R R4, SR_TID.Y ;  /* 0x0000000000047919 */ /* 0x000e6c0000002200 */
[----:B------:R-:W0:Y:S08]  /*0050*/  S2UR UR5, SR_CTAID.X ;  /* 0x00000000000579c3 */ /* 0x000e300000002500 */
[----:B------:R-:W0:Y:S08]  /*0060*/  LDC R0, c[0x0][0x360] ;  /* 0x0000d800ff007b82 */ /* 0x000e300000000800 */
[----:B------:R-:W1:Y:S08]  /*0070*/  S2UR UR4, SR_CTAID.Y ;  /* 0x00000000000479c3 */ /* 0x000e700000002600 */
[----:B------:R-:W3:Y:S01]  /*0080*/  LDC R2, c[0x0][0x3a4] ;  /* 0x0000e900ff027b82 */ /* 0x000ee20000000800 */
[----:B0-----:R-:W-:-:S05]  /*0090*/  IMAD R0, R0, UR5, R3 ;  /* 0x0000000500007c24 */ /* 0x001fca000f8e0203 */
[----:B--2---:R-:W-:Y:S01]  /*00a0*/  ISETP.GE.AND P0, PT, R0, UR7, PT ;  /* 0x0000000700007c0c */ /* 0x004fe2000bf06270 */
[----:B-1----:R-:W-:-:S05]  /*00b0*/  IMAD R7, R7, UR4, R4 ;  /* 0x0000000407077c24 */ /* 0x002fca000f8e0204 */
[----:B------:R-:W-:-:S04]  /*00c0*/  ISETP.GE.OR P0, PT, R7, UR6, P0 ;  /* 0x0000000607007c0c */ /* 0x000fc80008706670 */
[----:B---3--:R-:W-:-:S13]  /*00d0*/  ISETP.LT.OR P0, PT, R2, 0x1, P0 ;  /* 0x000000010200780c */ /* 0x008fda0000701670 */
[----:B------:R-:W-:Y:S05]  /*00e0*/  @P0 EXIT ;  /* 0x000000000000094d */ /* 0x000fea0003800000 */
[----:B------:R-:W0:Y:S01]  /*00f0*/  LDCU UR5, c[0x0][0x3a0] ;  /* 0x00007400ff0577ac */ /* 0x000e220008000800 */
[----:B------:R-:W1:Y:S01]  /*0100*/  LDCU.64 UR12, c[0x0][0x358] ;  /* 0x00006b00ff0c77ac */ /* 0x000e620008000a00 */
[----:B0-----:R-:W-:-:S09]  /*0110*/  UISETP.GE.AND UP0, UPT, UR5, 0x1, UPT ;  /* 0x000000010500788c */ /* 0x001fd2000bf06270 */
[----:B-1----:R-:W-:Y:S05]  /*0120*/  BRA.U !UP0, `(.L_x_118) ;  /* 0x0000000908c07547 */ /* 0x002fea000b800000 */
[----:B------:R-:W0:Y:S01]  /*0130*/  LDCU.128 UR8, c[0x0][0x380] ;  /* 0x00007000ff0877ac */ /* 0x000e220008000c00 */
[----:B------:R-:W-:Y:S01]  /*0140*/  UMOV UR4, URZ ;  /* 0x000000ff00047c82 */ /* 0x000fe20008000000 */
[----:B0-----:R-:W-:Y:S02]  /*0150*/  UIADD3 UR8, UP0, UPT, UR8, 0x20, URZ ;  /* 0x0000002008087890 */ /* 0x001fe4000ff1e0ff */
[----:B------:R-:W-:Y:S02]  /*0160*/  UIADD3 UR6, UP1, UPT, UR10, 0x20, URZ ;  /* 0x000000200a067890 */ /* 0x000fe4000ff3e0ff */
[----:B------:R-:W-:Y:S02]  /*0170*/  ULOP3.LUT UR10, UR5, 0xf, URZ, 0xc0, !UPT ;  /* 0x0000000f050a7892 */ /* 0x000fe4000f8ec0ff */
[----:B------:R-:W-:Y:S02]  /*0180*/  UIADD3.X UR9, UPT, UPT, URZ, UR9, URZ, UP0, !UPT ;  /* 0x00000009ff097290 */ /* 0x000fe400087fe4ff */
[----:B------:R-:W-:-:S02]  /*0190*/  UIADD3.X UR7, UPT, UPT, URZ, UR11, URZ, UP1, !UPT ;  /* 0x0000000bff077290 */ /* 0x000fc40008ffe4ff */
[----:B------:R-:W-:-:S12]  /*01a0*/  ULOP3.LUT UR5, UR5, 0x7, URZ, 0xc0, !UPT ;  /* 0x0000000705057892 */ /* 0x000fd8000f8ec0ff */
.L_x_125:
[----:B0-----:R-:W-:Y:S01]  /*01b0*/  HFMA2 R15, -RZ, RZ, 0, 0 ;  /* 0x00000000ff0f7431 */ /* 0x001fe200000001ff */
[----:B------:R-:W-:-:S07]  /*01c0*/  MOV R8, RZ ;  /* 0x000000ff00087202 */ /* 0x000fce0000000f00 */
.L_x_124:
[----:B------:R-:W0:Y:S01]  /*01d0*/  LDC R9, c[0x0][0x3a0] ;  /* 0x0000e800ff097b82 */ /* 0x000e220000000800 */
[----:B------:R-:W1:Y:S01]  /*01e0*/  LDCU UR11, c[0x0][0x39c] ;  /* 0x00007380ff0b77ac */ /* 0x000e620008000800 */
[----:B------:R-:W-:Y:S02]  /*01f0*/  IADD3 R3, PT, PT, R7, R8, RZ ;  /* 0x0000000807037210 */ /* 0x000fe40007ffe0ff */
[----:B------:R-:W-:-:S03]  /*0200*/  MOV R12, RZ ;  /* 0x000000ff000c7202 */ /* 0x000fc60000000f00 */
[----:B-1----:R-:W-:Y:S01]  /*0210*/  IMAD R10, R3, UR11, R0 ;  /* 0x0000000b030a7c24 */ /* 0x002fe2000f8e0200 */
[C---:B0-----:R-:W-:Y:S01]  /*0220*/  ISETP.GE.U32.AND P1, PT, R9.reuse, 0x10, PT ;  /* 0x000000100900780c */ /* 0x041fe20003f26070 */
[----:B------:R-:W-:Y:S01]  /*0230*/  IMAD R2, R9, UR4, R8 ;  /* 0x0000000409027c24 */ /* 0x000fe2000f8e0208 */
[----:B------:R-:W-:-:S03]  /*0240*/  IADD3 R8, PT, PT, R8, 0x1, RZ ;  /* 0x0000000108087810 */ /* 0x000fc60007ffe0ff */
[-C--:B------:R-:W-:Y:S01]  /*0250*/  IMAD R11, R2, R9.reuse, RZ ;  /* 0x00000009020b7224 */ /* 0x080fe200078e02ff */
[----:B------:R-:W-:-:S07]  /*0260*/  ISETP.NE.AND P0, PT, R8, R9, PT ;  /* 0x000000090800720c */ /* 0x000fce0003f05270 */
[----:B------:R-:W-:Y:S06]  /*0270*/  @!P1 BRA `(.L_x_119) ;  /* 0x0000000000fc9947 */ /* 0x000fec0003800000 */
[----:B------:R-:W-:Y:S02]  /*0280*/  LOP3.LUT R12, R9, 0x7ffffff0, RZ, 0xc0, !PT ;  /* 0x7ffffff0090c7812 */ /* 0x000fe400078ec0ff */
[----:B------:R-:W-:Y:S02]  /*0290*/  MOV R6, R11 ;  /* 0x0000000b00067202 */ /* 0x000fe40000000f00 */
[----:B------:R-:W-:Y:S02]  /*02a0*/  MOV R14, R10 ;  /* 0x0000000a000e7202 */ /* 0x000fe40000000f00 */
[----:B------:R-:W-:-:S07]  /*02b0*/  IADD3 R13, PT, PT, -R12, RZ, RZ ;  /* 0x000000ff0c0d7210 */ /* 0x000fce0007ffe1ff */
.L_x_120:
[----:B------:R-:W-:Y:S02]  /*02c0*/  MOV R2, UR8 ;  /* 0x0000000800027c02 */ /* 0x000fe40008000f00 */
[----:B------:R-:W-:Y:S02]  /*02d0*/  MOV R3, UR9 ;  /* 0x0000000900037c02 */ /* 0x000fe40008000f00 */
[----:B------:R-:W-:Y:S02]  /*02e0*/  MOV R4, UR6 ;  /* 0x0000000600047c02 */ /* 0x000fe40008000f00 */
[----:B------:R-:W-:Y:S01]  /*02f0*/  MOV R5, UR7 ;  /* 0x0000000700057c02 */ /* 0x000fe20008000f00 */
[----:B------:R-:W-:-:S04]  /*0300*/  IMAD.WIDE R2, R14, 0x4, R2 ;  /* 0x000000040e027825 */ /* 0x000fc800078e0202 */
[----:B------:R-:W-:Y:S01]  /*0310*/  IMAD.WIDE R4, R6, 0x4, R4 ;  /* 0x0000000406047825 */ /* 0x000fe200078e0204 */
[----:B------:R-:W2:Y:S04]  /*0320*/  LDG.E R22, desc[UR12][R2.64+-0x20] ;  /* 0xffffe00c02167981 */ /* 0x000ea8000c1e1900 */
[----:B------:R-:W2:Y:S04]  /*0330*/  LDG.E R21, desc[UR12][R4.64+-0x20] ;  /* 0xffffe00c04157981 */ /* 0x000ea8000c1e1900 */
[----:B------:R-:W3:Y:S04]  /*0340*/  LDG.E R26, desc[UR12][R2.64+-0x1c] ;  /* 0xffffe40c021a7981 */ /* 0x000ee8000c1e1900 */
[----:B------:R-:W3:Y:S04]  /*0350*/  LDG.E R27, desc[UR12][R4.64+-0x1c] ;  /* 0xffffe40c041b7981 */ /* 0x000ee8000c1e1900 */
[----:B------:R-:W4:Y:S04]  /*0360*/  LDG.E R19, desc[UR12][R2.64+-0x18] ;  /* 0xffffe80c02137981 */ /* 0x000f28000c1e1900 */
[----:B------:R-:W4:Y:S04]  /*0370*/  LDG.E R20, desc[UR12][R4.64+-0x18] ;  /* 0xffffe80c04147981 */ /* 0x000f28000c1e1900 */
[----:B------:R-:W5:Y:S04]  /*0380*/  LDG.E R17, desc[UR12][R2.64+-0x14] ;  /* 0xffffec0c02117981 */ /* 0x000f68000c1e1900 */
[----:B------:R-:W5:Y:S04]  /*0390*/  LDG.E R18, desc[UR12][R4.64+-0x14] ;  /* 0xffffec0c04127981 */ /* 0x000f68000c1e1900 */
[----:B------:R-:W5:Y:S04]  /*03a0*/  LDG.E R16, desc[UR12][R2.64+-0x10] ;  /* 0xfffff00c02107981 */ /* 0x000f68000c1e1900 */
[----:B------:R-:W5:Y:S04]  /*03b0*/  LDG.E R25, desc[UR12][R4.64+-0x10] ;  /* 0xfffff00c04197981 */ /* 0x000f68000c1e1900 */
[----:B------:R-:W5:Y:S04]  /*03c0*/  LDG.E R23, desc[UR12][R2.64+-0xc] ;  /* 0xfffff40c02177981 */ /* 0x000f68000c1e1900 */
[----:B------:R-:W5:Y:S04]  /*03d0*/  LDG.E R24, desc[UR12][R4.64+-0xc] ;  /* 0xfffff40c04187981 */ /* 0x000f68000c1e1900 */
[----:B------:R-:W5:Y:S01]  /*03e0*/  LDG.E R28, desc[UR12][R4.64+0x18] ;  /* 0x0000180c041c7981 */ /* 0x000f62000c1e1900 */
[----:B--2---:R-:W-:-:S03]  /*03f0*/  FFMA R21, R22, R21, R15 ;  /* 0x0000001516157223 */ /* 0x004fc6000000000f */
[----:B------:R-:W2:Y:S01]  /*0400*/  LDG.E R22, desc[UR12][R4.64+-0x8] ;  /* 0xfffff80c04167981 */ /* 0x000ea2000c1e1900 */
[----:B---3--:R-:W-:-:S03]  /*0410*/  FFMA R26, R26, R27, R21 ;  /* 0x0000001b1a1a7223 */ /* 0x008fc60000000015 */
[----:B------:R-:W2:Y:S04]  /*0420*/  LDG.E R21, desc[UR12][R2.64+-0x8] ;  /* 0xfffff80c02157981 */ /* 0x000ea8000c1e1900 */
[----:B------:R-:W3:Y:S01]  /*0430*/  LDG.E R27, desc[UR12][R4.64+0x1c] ;  /* 0x00001c0c041b7981 */ /* 0x000ee2000c1e1900 */
[----:B----4-:R-:W-:-:S03]  /*0440*/  FFMA R26, R19, R20, R26 ;  /* 0x00000014131a7223 */ /* 0x010fc6000000001a */
[----:B------:R-:W4:Y:S04]  /*0450*/  LDG.E R19, desc[UR12][R2.64+-0x4] ;  /* 0xfffffc0c02137981 */ /* 0x000f28000c1e1900 */
[----:B------:R-:W4:Y:S01]  /*0460*/  LDG.E R20, desc[UR12][R4.64+-0x4] ;  /* 0xfffffc0c04147981 */ /* 0x000f22000c1e1900 */
[----:B-----5:R-:W-:-:S03]  /*0470*/  FFMA R15, R17, R18, R26 ;  /* 0x00000012110f7223 */ /* 0x020fc6000000001a */
[----:B------:R-:W5:Y:S04]  /*0480*/  LDG.E R17, desc[UR12][R2.64] ;  /* 0x0000000c02117981 */ /* 0x000f68000c1e1900 */
[----:B------:R-:W5:Y:S01]  /*0490*/  LDG.E R18, desc[UR12][R4.64] ;  /* 0x0000000c04127981 */ /* 0x000f62000c1e1900 */
[----:B------:R-:W-:-:S03]  /*04a0*/  FFMA R26, R16, R25, R15 ;  /* 0x00000019101a7223 */ /* 0x000fc6000000000f */
[----:B------:R-:W3:Y:S04]  /*04b0*/  LDG.E R16, desc[UR12][R2.64+0x4] ;  /* 0x0000040c02107981 */ /* 0x000ee8000c1e1900 */
[----:B------:R-:W3:Y:S01]  /*04c0*/  LDG.E R15, desc[UR12][R4.64+0x4] ;  /* 0x0000040c040f7981 */ /* 0x000ee2000c1e1900 */
[----:B------:R-:W-:-:S03]  /*04d0*/  FFMA R26, R23, R24, R26 ;  /* 0x00000018171a7223 */ /* 0x000fc6000000001a */
[----:B------:R-:W3:Y:S04]  /*04e0*/  LDG.E R23, desc[UR12][R2.64+0x8] ;  /* 0x0000080c02177981 */ /* 0x000ee8000c1e1900 */
[----:B------:R-:W3:Y:S04]  /*04f0*/  LDG.E R24, desc[UR12][R4.64+0x8] ;  /* 0x0000080c04187981 */ /* 0x000ee8000c1e1900 */
[----:B------:R-:W3:Y:S01]  /*0500*/  LDG.E R25, desc[UR12][R4.64+0x14] ;  /* 0x0000140c04197981 */ /* 0x000ee2000c1e1900 */
[----:B--2---:R-:W-:-:S03]  /*0510*/  FFMA R26, R21, R22, R26 ;  /* 0x00000016151a7223 */ /* 0x004fc6000000001a */
[----:B------:R-:W2:Y:S04]  /*0520*/  LDG.E R21, desc[UR12][R2.64+0xc] ;  /* 0x00000c0c02157981 */ /* 0x000ea8000c1e1900 */
[----:B------:R-:W2:Y:S01]  /*0530*/  LDG.E R22, desc[UR12][R4.64+0xc] ;  /* 0x00000c0c04167981 */ /* 0x000ea2000c1e1900 */
[----:B----4-:R-:W-:-:S03]  /*0540*/  FFMA R26, R19, R20, R26 ;  /* 0x00000014131a7223 */ /* 0x010fc6000000001a */
[----:B------:R-:W4:Y:S04]  /*0550*/  LDG.E R19, desc[UR12][R2.64+0x10] ;  /* 0x0000100c02137981 */ /* 0x000f28000c1e1900 */
[----:B------:R-:W4:Y:S01]  /*0560*/  LDG.E R20, desc[UR12][R4.64+0x10] ;  /* 0x0000100c04147981 */ /* 0x000f22000c1e1900 */
[----:B-----5:R-:W-:-:S03]  /*0570*/  FFMA R29, R17, R18, R26 ;  /* 0x00000012111d7223 */ /* 0x020fc6000000001a */
[----:B------:R-:W5:Y:S04]  /*0580*/  LDG.E R18, desc[UR12][R2.64+0x14] ;  /* 0x0000140c02127981 */ /* 0x000f68000c1e1900 */
[----:B------:R-:W5:Y:S04]  /*0590*/  LDG.E R17, desc[UR12][R2.64+0x18] ;  /* 0x0000180c02117981 */ /* 0x000f68000c1e1900 */
[----:B------:R-:W5:Y:S01]  /*05a0*/  LDG.E R26, desc[UR12][R2.64+0x1c] ;  /* 0x00001c0c021a7981 */ /* 0x000f62000c1e1900 */
[----:B---3--:R-:W-:Y:S01]  /*05b0*/  FFMA R16, R16, R15, R29 ;  /* 0x0000000f10107223 */ /* 0x008fe2000000001d */
[----:B------:R-:W-:-:S03]  /*05c0*/  IADD3 R13, PT, PT, R13, 0x10, RZ ;  /* 0x000000100d0d7810 */ /* 0x000fc60007ffe0ff */
[----:B------:R-:W-:Y:S01]  /*05d0*/  FFMA R16, R23, R24, R16 ;  /* 0x0000001817107223 */ /* 0x000fe20000000010 */
[----:B------:R-:W-:Y:S02]  /*05e0*/  ISETP.NE.AND P1, PT, R13, RZ, PT ;  /* 0x000000ff0d00720c */ /* 0x000fe40003f25270 */
[----:B------:R-:W-:Y:S02]  /*05f0*/  IADD3 R14, PT, PT, R14, 0x10, RZ ;  /* 0x000000100e0e7810 */ /* 0x000fe40007ffe0ff */
[----:B------:R-:W-:Y:S01]  /*0600*/  IADD3 R6, PT, PT, R6, 0x10, RZ ;  /* 0x0000001006067810 */ /* 0x000fe20007ffe0ff */
[----:B--2---:R-:W-:-:S04]  /*0610*/  FFMA R16, R21, R22, R16 ;  /* 0x0000001615107223 */ /* 0x004fc80000000010 */
[----:B----4-:R-:W-:-:S04]  /*0620*/  FFMA R19, R19, R20, R16 ;  /* 0x0000001413137223 */ /* 0x010fc80000000010 */
[----:B-----5:R-:W-:-:S04]  /*0630*/  FFMA R18, R18, R25, R19 ;  /* 0x0000001912127223 */ /* 0x020fc80000000013 */
[----:B------:R-:W-:-:S04]  /*0640*/  FFMA R17, R17, R28, R18 ;  /* 0x0000001c11117223 */ /* 0x000fc80000000012 */
[----:B------:R-:W-:Y:S01]  /*0650*/  FFMA R15, R26, R27, R17 ;  /* 0x0000001b1a0f7223 */ /* 0x000fe20000000011 */
[----:B------:R-:W-:Y:S06]  /*0660*/  @P1 BRA `(.L_x_120) ;  /* 0xfffffffc00141947 */ /* 0x000fec000383ffff */
.L_x_119:
[----:B------:R-:W-:-:S09]  /*0670*/  UISETP.NE.AND UP0, UPT, UR10, URZ, UPT ;  /* 0x000000ff0a00728c */ /* 0x000fd2000bf05270 */
[----:B------:R-:W-:Y:S05]  /*0680*/  BRA.U !UP0, `(.L_x_121) ;  /* 0x0000000508387547 */ /* 0x000fea000b800000 */
[----:B------:R-:W-:Y:S02]  /*0690*/  UIADD3 UR11, UPT, UPT, UR10, -0x1, URZ ;  /* 0xffffffff0a0b7890 */ /* 0x000fe4000fffe0ff */
[----:B------:R-:W-:Y:S02]  /*06a0*/  UISETP.NE.AND UP1, UPT, UR5, URZ, UPT ;  /* 0x000000ff0500728c */ /* 0x000fe4000bf25270 */
[----:B------:R-:W-:-:S09]  /*06b0*/  UISETP.GE.U32.AND UP0, UPT, UR11, 0x7, UPT ;  /* 0x000000070b00788c */ /* 0x000fd2000bf06070 */
[----:B------:R-:W-:Y:S05]  /*06c0*/  BRA.U !UP0, `(.L_x_122) ;  /* 0x00000001087c7547 */ /* 0x000fea000b800000 */
[----:B------:R-:W0:Y:S01]  /*06d0*/  LDC.64 R2, c[0x0][0x380] ;  /* 0x0000e000ff027b82 */ /* 0x000e220000000a00 */
[-C--:B------:R-:W-:Y:S02]  /*06e0*/  IADD3 R13, PT, PT, R10, R12.reuse, RZ ;  /* 0x0000000c0a0d7210 */ /* 0x080fe40007ffe0ff */
[----:B------:R-:W-:-:S05]  /*06f0*/  IADD3 R17, PT, PT, R11, R12, RZ ;  /* 0x0000000c0b117210 */ /* 0x000fca0007ffe0ff */
[----:B------:R-:W1:Y:S01]  /*0700*/  LDC.64 R4, c[0x0][0x388] ;  /* 0x0000e200ff047b82 */ /* 0x000e620000000a00 */
[----:B0-----:R-:W-:-:S05]  /*0710*/  IMAD.WIDE R2, R13, 0x4, R2 ;  /* 0x000000040d027825 */ /* 0x001fca00078e0202 */
[----:B------:R-:W2:Y:S01]  /*0720*/  LDG.E R24, desc[UR12][R2.64] ;  /* 0x0000000c02187981 */ /* 0x000ea2000c1e1900 */
[----:B-1----:R-:W-:-:S03]  /*0730*/  IMAD.WIDE R4, R17, 0x4, R4 ;  /* 0x0000000411047825 */ /* 0x002fc600078e0204 */
[----:B------:R-:W3:Y:S04]  /*0740*/  LDG.E R27, desc[UR12][R2.64+0x4] ;  /* 0x0000040c021b7981 */ /* 0x000ee8000c1e1900 */
[----:B------:R-:W2:Y:S04]  /*0750*/  LDG.E R26, desc[UR12][R4.64] ;  /* 0x0000000c041a7981 */ /* 0x000ea8000c1e1900 */
        /* <DEDUP_REMOVED lines=12> */
[----:B------:R-:W5:Y:S01]  /*0820*/  LDG.E R25, desc[UR12][R4.64+0x1c] ;  /* 0x00001c0c04197981 */ /* 0x000f62000c1e1900 */
[----:B------:R-:W-:Y:S01]  /*0830*/  IADD3 R12, PT, PT, R12, 0x8, RZ ;  /* 0x000000080c0c7810 */ /* 0x000fe20007ffe0ff */
[----:B--2---:R-:W-:-:S04]  /*0840*/  FFMA R24, R24, R26, R15 ;  /* 0x0000001a18187223 */ /* 0x004fc8000000000f */
[----:B---3--:R-:W-:-:S04]  /*0850*/  FFMA R27, R27, R28, R24 ;  /* 0x0000001c1b1b7223 */ /* 0x008fc80000000018 */
[----:B----4-:R-:W-:-:S04]  /*0860*/  FFMA R21, R20, R21, R27 ;  /* 0x0000001514157223 */ /* 0x010fc8000000001b */
[----:B-----5:R-:W-:-:S04]  /*0870*/  FFMA R19, R18, R19, R21 ;  /* 0x0000001312137223 */ /* 0x020fc80000000015 */
[----:B------:R-:W-:-:S04]  /*0880*/  FFMA R16, R16, R17, R19 ;  /* 0x0000001110107223 */ /* 0x000fc80000000013 */
[----:B------:R-:W-:-:S04]  /*0890*/  FFMA R13, R13, R14, R16 ;  /* 0x0000000e0d0d7223 */ /* 0x000fc80000000010 */
[----:B------:R-:W-:-:S04]  /*08a0*/  FFMA R13, R6, R23, R13 ;  /* 0x00000017060d7223 */ /* 0x000fc8000000000d */
[----:B------:R-:W-:-:S07]  /*08b0*/  FFMA R15, R22, R25, R13 ;  /* 0x00000019160f7223 */ /* 0x000fce000000000d */
.L_x_122:
[----:B------:R-:W-:Y:S05]  /*08c0*/  BRA.U !UP1, `(.L_x_121) ;  /* 0x0000000109a87547 */ /* 0x000fea000b800000 */
[----:B------:R-:W-:Y:S01]  /*08d0*/  UIADD3 UR11, UPT, UPT, UR5, -0x1, URZ ;  /* 0xffffffff050b7890 */ /* 0x000fe2000fffe0ff */
[----:B------:R-:W-:-:S03]  /*08e0*/  LOP3.LUT P1, R9, R9, 0x3, RZ, 0xc0, !PT ;  /* 0x0000000309097812 */ /* 0x000fc6000782c0ff */
        /* <DEDUP_REMOVED lines=11> */
[----:B------:R-:W4:Y:S04]  /*09a0*/  LDG.E R17, desc[UR12][R2.64+0x4] ;  /* 0x0000040c02117981 */ /* 0x000f28000c1e1900 */
[----:B------:R-:W4:Y:S04]  /*09b0*/  LDG.E R14, desc[UR12][R4.64+0x4] ;  /* 0x0000040c040e7981 */ /* 0x000f28000c1e1900 */
[----:B------:R-:W3:Y:S04]  /*09c0*/  LDG.E R16, desc[UR12][R4.64+0x8] ;  /* 0x0000080c04107981 */ /* 0x000ee8000c1e1900 */
[----:B------:R-:W5:Y:S04]  /*09d0*/  LDG.E R21, desc[UR12][R2.64+0xc] ;  /* 0x00000c0c02157981 */ /* 0x000f68000c1e1900 */
[----:B------:R-:W5:Y:S01]  /*09e0*/  LDG.E R18, desc[UR12][R4.64+0xc] ;  /* 0x00000c0c04127981 */ /* 0x000f62000c1e1900 */
[----:B------:R-:W-:Y:S01]  /*09f0*/  IADD3 R12, PT, PT, R12, 0x4, RZ ;  /* 0x000000040c0c7810 */ /* 0x000fe20007ffe0ff */
[----:B--2---:R-:W-:-:S04]  /*0a00*/  FFMA R6, R6, R13, R15 ;  /* 0x0000000d06067223 */ /* 0x004fc8000000000f */
[----:B----4-:R-:W-:-:S04]  /*0a10*/  FFMA R6, R17, R14, R6 ;  /* 0x0000000e11067223 */ /* 0x010fc80000000006 */
[----:B---3--:R-:W-:-:S04]  /*0a20*/  FFMA R6, R19, R16, R6 ;  /* 0x0000001013067223 */ /* 0x008fc80000000006 */
[----:B-----5:R-:W-:-:S07]  /*0a30*/  FFMA R15, R21, R18, R6 ;  /* 0x00000012150f7223 */ /* 0x020fce0000000006 */
.L_x_123:
[----:B------:R-:W-:Y:S05]  /*0a40*/  @!P1 BRA `(.L_x_121) ;  /* 0x0000000000489947 */ /* 0x000fea0003800000 */
[----:B------:R-:W0:Y:S01]  /*0a50*/  LDC.64 R2, c[0x0][0x380] ;  /* 0x0000e000ff027b82 */ /* 0x000e220000000a00 */
[-C--:B------:R-:W-:Y:S02]  /*0a60*/  IADD3 R13, PT, PT, R10, R12.reuse, RZ ;  /* 0x0000000c0a0d7210 */ /* 0x080fe40007ffe0ff */
[----:B------:R-:W-:-:S05]  /*0a70*/  IADD3 R11, PT, PT, R11, R12, RZ ;  /* 0x0000000c0b0b7210 */ /* 0x000fca0007ffe0ff */
[----:B------:R-:W1:Y:S01]  /*0a80*/  LDC.64 R4, c[0x0][0x388] ;  /* 0x0000e200ff047b82 */ /* 0x000e620000000a00 */
[----:B0-----:R-:W-:-:S05]  /*0a90*/  IMAD.WIDE R2, R13, 0x4, R2 ;  /* 0x000000040d027825 */ /* 0x001fca00078e0202 */
[----:B------:R-:W2:Y:S01]  /*0aa0*/  LDG.E R6, desc[UR12][R2.64] ;  /* 0x0000000c02067981 */ /* 0x000ea2000c1e1900 */
[----:B-1----:R-:W-:-:S05]  /*0ab0*/  IMAD.WIDE R4, R11, 0x4, R4 ;  /* 0x000000040b047825 */ /* 0x002fca00078e0204 */
[----:B------:R-:W2:Y:S01]  /*0ac0*/  LDG.E R10, desc[UR12][R4.64] ;  /* 0x0000000c040a7981 */ /* 0x000ea2000c1e1900 */
[----:B------:R-:W-:Y:S01]  /*0ad0*/  ISETP.NE.AND P1, PT, R9, 0x1, PT ;  /* 0x000000010900780c */ /* 0x000fe20003f25270 */
[----:B--2---:R-:W-:-:S12]  /*0ae0*/  FFMA R15, R6, R10, R15 ;  /* 0x0000000a060f7223 */ /* 0x004fd8000000000f */
[----:B------:R-:W-:Y:S05]  /*0af0*/  @!P1 BRA `(.L_x_121) ;  /* 0x00000000001c9947 */ /* 0x000fea0003800000 */
[----:B------:R-:W-:Y:S01]  /*0b00*/  ISETP.NE.AND P1, PT, R9, 0x2, PT ;  /* 0x000000020900780c */ /* 0x000fe20003f25270 */
[----:B------:R-:W2:Y:S04]  /*0b10*/  LDG.E R6, desc[UR12][R2.64+0x4] ;  /* 0x0000040c02067981 */ /* 0x000ea8000c1e1900 */
[----:B------:R-:W2:Y:S08]  /*0b20*/  LDG.E R9, desc[UR12][R4.64+0x4] ;  /* 0x0000040c04097981 */ /* 0x000eb0000c1e1900 */
[----:B------:R-:W3:Y:S04]  /*0b30*/  @P1 LDG.E R10, desc[UR12][R2.64+0x8] ;  /* 0x0000080c020a1981 */ /* 0x000ee8000c1e1900 */
[----:B------:R-:W3:Y:S01]  /*0b40*/  @P1 LDG.E R11, desc[UR12][R4.64+0x8] ;  /* 0x0000080c040b1981 */ /* 0x000ee2000c1e1900 */
[----:B--2---:R-:W-:-:S04]  /*0b50*/  FFMA R15, R6, R9, R15 ;  /* 0x00000009060f7223 */ /* 0x004fc8000000000f */
[----:B---3--:R-:W-:-:S07]  /*0b60*/  @P1 FFMA R15, R10, R11, R15 ;  /* 0x0000000b0a0f1223 */ /* 0x008fce000000000f */
.L_x_121:
[----:B------:R-:W-:Y:S05]  /*0b70*/  @P0 BRA `(.L_x_124) ;  /* 0xfffffff400940947 */ /* 0x000fea000383ffff */
[----:B------:R-:W0:Y:S08]  /*0b80*/  LDC.64 R4, c[0x0][0x3a8] ;  /* 0x0000ea00ff047b82 */ /* 0x000e300000000a00 */
[----:B------:R-:W1:Y:S08]  /*0b90*/  LDC R6, c[0x0][0x3a4] ;  /* 0x0000e900ff067b82 */ /* 0x000e700000000800 */
[----:B------:R-:W2:Y:S01]  /*0ba0*/  LDC.64 R2, c[0x0][0x390] ;  /* 0x0000e400ff027b82 */ /* 0x000ea20000000a00 */
[----:B0-----:R-:W-:Y:S01]  /*0bb0*/  IMAD R4, R4, UR4, R7 ;  /* 0x0000000404047c24 */ /* 0x001fe2000f8e0207 */
[----:B------:R-:W-:-:S03]  /*0bc0*/  UIADD3 UR4, UPT, UPT, UR4, 0x1, URZ ;  /* 0x0000000104047890 */ /* 0x000fc6000fffe0ff */
[----:B------:R-:W-:-:S03]  /*0bd0*/  IMAD R5, R4, R5, R0 ;  /* 0x0000000504057224 */ /* 0x000fc600078e0200 */
[----:B-1----:R-:W-:Y:S01]  /*0be0*/  ISETP.NE.AND P0, PT, R6, UR4, PT ;  /* 0x0000000406007c0c */ /* 0x002fe2000bf05270 */
[----:B--2---:R-:W-:-:S05]  /*0bf0*/  IMAD.WIDE R2, R5, 0x4, R2 ;  /* 0x0000000405027825 */ /* 0x004fca00078e0202 */
[----:B------:R0:W-:Y:S07]  /*0c00*/  STG.E desc[UR12][R2.64], R15 ;  /* 0x0000000f02007986 */ /* 0x0001ee000c10190c */
[----:B------:R-:W-:Y:S05]  /*0c10*/  @!P0 EXIT ;  /* 0x000000000000894d */ /* 0x000fea0003800000 */
[----:B------:R-:W-:Y:S05]  /*0c20*/  BRA `(.L_x_125) ;  /* 0xfffffff400607947 */ /* 0x000fea000383ffff */
.L_x_118:
[C---:B------:R-:W-:Y:S01]  /*0c30*/  ISETP.GE.U32.AND P1, PT, R2.reuse, 0x8, PT ;  /* 0x000000080200780c */ /* 0x040fe20003f26070 */
[----:B------:R-:W-:Y:S01]  /*0c40*/  HFMA2 R4, -RZ, RZ, 0, 0 ;  /* 0x00000000ff047431 */ /* 0x000fe200000001ff */
[----:B------:R-:W-:-:S04]  /*0c50*/  LOP3.LUT R6, R2, 0x7, RZ, 0xc0, !PT ;  /* 0x0000000702067812 */ /* 0x000fc800078ec0ff */
[----:B------:R-:W-:-:S07]  /*0c60*/  ISETP.NE.AND P0, PT, R6, RZ, PT ;  /* 0x000000ff0600720c */ /* 0x000fce0003f05270 */
[----:B------:R-:W-:Y:S06]  /*0c70*/  @!P1 BRA `(.L_x_126) ;  /* 0x0000000000989947 */ /* 0x000fec0003800000 */
[----:B------:R-:W0:Y:S01]  /*0c80*/  LDC.64 R8, c[0x0][0x390] ;  /* 0x0000e400ff087b82 */ /* 0x000e220000000a00 */
[----:B------:R-:W-:Y:S02]  /*0c90*/  LOP3.LUT R4, R2, 0x7ffffff8, RZ, 0xc0, !PT ;  /* 0x7ffffff802047812 */ /* 0x000fe400078ec0ff */
[----:B------:R-:W-:-:S07]  /*0ca0*/  MOV R3, RZ ;  /* 0x000000ff00037202 */ /* 0x000fce0000000f00 */
.L_x_127:
[C---:B------:R-:W-:Y:S01]  /*0cb0*/  IMAD R5, R3.reuse, UR6, R7 ;  /* 0x0000000603057c24 */ /* 0x040fe2000f8e0207 */
[----:B------:R-:W-:-:S03]  /*0cc0*/  IADD3 R3, PT, PT, R3, 0x8, RZ ;  /* 0x0000000803037810 */ /* 0x000fc60007ffe0ff */
[C---:B--2---:R-:W-:Y:S01]  /*0cd0*/  IMAD R11, R5.reuse, UR7, R0 ;  /* 0x00000007050b7c24 */ /* 0x044fe2000f8e0200 */
[----:B------:R-:W-:Y:S02]  /*0ce0*/  IADD3 R13, PT, PT, R5, UR6, RZ ;  /* 0x00000006050d7c10 */ /* 0x000fe4000fffe0ff */
[----:B------:R-:W-:Y:S01]  /*0cf0*/  ISETP.NE.AND P1, PT, R3, R4, PT ;  /* 0x000000040300720c */ /* 0x000fe20003f25270 */
[----:B0-----:R-:W-:Y:S01]  /*0d00*/  IMAD.WIDE R10, R11, 0x4, R8 ;  /* 0x000000040b0a7825 */ /* 0x001fe200078e0208 */
[----:B------:R-:W-:-:S03]  /*0d10*/  IADD3 R15, PT, PT, R13, UR6, RZ ;  /* 0x000000060d0f7c10 */ /* 0x000fc6000fffe0ff */
[--C-:B------:R-:W-:Y:S01]  /*0d20*/  IMAD R17, R13, UR7, R0.reuse ;  /* 0x000000070d117c24 */ /* 0x100fe2000f8e0200 */
[C---:B------:R-:W-:Y:S01]  /*0d30*/  IADD3 R19, PT, PT, R15.reuse, UR6, RZ ;  /* 0x000000060f137c10 */ /* 0x040fe2000fffe0ff */
[----:B------:R-:W-:Y:S01]  /*0d40*/  IMAD R15, R15, UR7, R0 ;  /* 0x000000070f0f7c24 */ /* 0x000fe2000f8e0200 */
[----:B------:R0:W-:Y:S01]  /*0d50*/  STG.E desc[UR12][R10.64], RZ ;  /* 0x000000ff0a007986 */ /* 0x0001e2000c10190c */
[----:B------:R-:W-:Y:S01]  /*0d60*/  IMAD.WIDE R16, R17, 0x4, R8 ;  /* 0x0000000411107825 */ /* 0x000fe200078e0208 */
        /* <DEDUP_REMOVED lines=11> */
[----:B------:R-:W-:-:S04]  /*0e20*/  IMAD.WIDE R12, R13, 0x4, R8 ;  /* 0x000000040d0c7825 */ /* 0x000fc800078e0208 */
[----:B------:R-:W-:Y:S01]  /*0e30*/  IMAD R21, R25, UR7, R0 ;  /* 0x0000000719157c24 */ /* 0x000fe2000f8e0200 */
[----:B------:R2:W-:Y:S01]  /*0e40*/  STG.E desc[UR12][R12.64], RZ ;  /* 0x000000ff0c007986 */ /* 0x0005e2000c10190c */
[----:B0-----:R-:W-:-:S04]  /*0e50*/  IMAD.WIDE R10, R5, 0x4, R8 ;  /* 0x00000004050a7825 */ /* 0x001fc800078e0208 */
[--C-:B------:R-:W-:Y:S01]  /*0e60*/  IMAD.WIDE R18, R19, 0x4, R8.reuse ;  /* 0x0000000413127825 */ /* 0x100fe200078e0208 */
[----:B------:R2:W-:Y:S03]  /*0e70*/  STG.E desc[UR12][R10.64], RZ ;  /* 0x000000ff0a007986 */ /* 0x0005e6000c10190c */
[--C-:B-1----:R-:W-:Y:S01]  /*0e80*/  IMAD.WIDE R16, R23, 0x4, R8.reuse ;  /* 0x0000000417107825 */ /* 0x102fe200078e0208 */
[----:B------:R2:W-:Y:S03]  /*0e90*/  STG.E desc[UR12][R18.64], RZ ;  /* 0x000000ff12007986 */ /* 0x0005e6000c10190c */
[----:B------:R-:W-:Y:S01]  /*0ea0*/  IMAD.WIDE R20, R21, 0x4, R8 ;  /* 0x0000000415147825 */ /* 0x000fe200078e0208 */
[----:B------:R2:W-:Y:S04]  /*0eb0*/  STG.E desc[UR12][R16.64], RZ ;  /* 0x000000ff10007986 */ /* 0x0005e8000c10190c */
[----:B------:R2:W-:Y:S01]  /*0ec0*/  STG.E desc[UR12][R20.64], RZ ;  /* 0x000000ff14007986 */ /* 0x0005e2000c10190c */
[----:B------:R-:W-:Y:S05]  /*0ed0*/  @P1 BRA `(.L_x_127) ;  /* 0xfffffffc00741947 */ /* 0x000fea000383ffff */
.L_x_126:
[----:B------:R-:W-:Y:S05]  /*0ee0*/  @!P0 EXIT ;  /* 0x000000000000894d */ /* 0x000fea0003800000 */
[----:B------:R-:W-:Y:S02]  /*0ef0*/  ISETP.GE.U32.AND P0, PT, R6, 0x4, PT ;  /* 0x000000040600780c */ /* 0x000fe40003f06070 */
[----:B--2---:R-:W-:-:S04]  /*0f00*/  LOP3.LUT R16, R2, 0x3, RZ, 0xc0, !PT ;  /* 0x0000000302107812 */ /* 0x004fc800078ec0ff */
[----:B------:R-:W-:-:S07]  /*0f10*/  ISETP.NE.AND P1, PT, R16, RZ, PT ;  /* 0x000000ff1000720c */ /* 0x000fce0003f25270 */
[----:B------:R-:W-:Y:S06]  /*0f20*/  @!P0 BRA `(.L_x_128) ;  /* 0x0000000000488947 */ /* 0x000fec0003800000 */
[----:B------:R-:W0:Y:S01]  /*0f30*/  LDC.64 R8, c[0x0][0x390] ;  /* 0x0000e400ff087b82 */ /* 0x000e220000000a00 */
[C---:B------:R-:W-:Y:S01]  /*0f40*/  IMAD R3, R4.reuse, UR6, R7 ;  /* 0x0000000604037c24 */ /* 0x040fe2000f8e0207 */
[----:B------:R-:W-:-:S03]  /*0f50*/  IADD3 R4, PT, PT, R4, 0x4, RZ ;  /* 0x0000000404047810 */ /* 0x000fc60007ffe0ff */
[C---:B------:R-:W-:Y:S01]  /*0f60*/  IMAD R11, R3.reuse, UR7, R0 ;  /* 0x00000007030b7c24 */ /* 0x040fe2000f8e0200 */
[----:B------:R-:W-:-:S04]  /*0f70*/  IADD3 R5, PT, PT, R3, UR6, RZ ;  /* 0x0000000603057c10 */ /* 0x000fc8000fffe0ff */
[C---:B------:R-:W-:Y:S01]  /*0f80*/  IADD3 R15, PT, PT, R5.reuse, UR6, RZ ;  /* 0x00000006050f7c10 */ /* 0x040fe2000fffe0ff */
[----:B------:R-:W-:-:S03]  /*0f90*/  IMAD R13, R5, UR7, R0 ;  /* 0x00000007050d7c24 */ /* 0x000fc6000f8e0200 */
[C---:B------:R-:W-:Y:S01]  /*0fa0*/  IADD3 R17, PT, PT, R15.reuse, UR6, RZ ;  /* 0x000000060f117c10 */ /* 0x040fe2000fffe0ff */
[----:B------:R-:W-:-:S04]  /*0fb0*/  IMAD R15, R15, UR7, R0 ;  /* 0x000000070f0f7c24 */ /* 0x000fc8000f8e0200 */
[----:B------:R-:W-:Y:S02]  /*0fc0*/  IMAD R17, R17, UR7, R0 ;  /* 0x0000000711117c24 */ /* 0x000fe4000f8e0200 */
[----:B0-----:R-:W-:-:S04]  /*0fd0*/  IMAD.WIDE R10, R11, 0x4, R8 ;  /* 0x000000040b0a7825 */ /* 0x001fc800078e0208 */
[--C-:B------:R-:W-:Y:S01]  /*0fe0*/  IMAD.WIDE R12, R13, 0x4, R8.reuse ;  /* 0x000000040d0c7825 */ /* 0x100fe200078e0208 */
[----:B------:R0:W-:Y:S03]  /*0ff0*/  STG.E desc[UR12][R10.64], RZ ;  /* 0x000000ff0a007986 */ /* 0x0001e6000c10190c */
[--C-:B------:R-:W-:Y:S01]  /*1000*/  IMAD.WIDE R14, R15, 0x4, R8.reuse ;  /* 0x000000040f0e7825 */ /* 0x100fe200078e0208 */
[----:B------:R0:W-:Y:S03]  /*1010*/  STG.E desc[UR12][R12.64], RZ ;  /* 0x000000ff0c007986 */ /* 0x0001e6000c10190c */
[----:B------:R-:W-:Y:S01]  /*1020*/  IMAD.WIDE R8, R17, 0x4, R8 ;  /* 0x0000000411087825 */ /* 0x000fe200078e0208 */
[----:B------:R0:W-:Y:S04]  /*1030*/  STG.E desc[UR12][R14.64], RZ ;  /* 0x000000ff0e007986 */ /* 0x0001e8000c10190c */
[----:B------:R0:W-:Y:S02]  /*1040*/  STG.E desc[UR12][R8.64], RZ ;  /* 0x000000ff08007986 */ /* 0x0001e4000c10190c */
.L_x_128:
[----:B------:R-:W-:Y:S05]  /*1050*/  @!P1 EXIT ;  /* 0x000000000000994d */ /* 0x000fea0003800000 */
[----:B------:R-:W-:Y:S02]  /*1060*/  ISETP.NE.AND P0, PT, R16, 0x1, PT ;  /* 0x000000011000780c */ /* 0x000fe40003f05270 */
[----:B------:R-:W-:-:S04]  /*1070*/  LOP3.LUT R2, R2, 0x1, RZ, 0xc0, !PT ;  /* 0x0000000102027812 */ /* 0x000fc800078ec0ff */
[----:B------:R-:W-:-:S07]  /*1080*/  ISETP.NE.U32.AND P1, PT, R2, 0x1, PT ;  /* 0x000000010200780c */ /* 0x000fce0003f25070 */
[----:B------:R-:W-:Y:S06]  /*1090*/  @!P0 BRA `(.L_x_129) ;  /* 0x0000000000288947 */ /* 0x000fec0003800000 */
[----:B------:R-:W1:Y:S01]  /*10a0*/  LDC.64 R2, c[0x0][0x390] ;  /* 0x0000e400ff027b82 */ /* 0x000e620000000a00 */
[C---:B------:R-:W-:Y:S01]  /*10b0*/  IMAD R5, R4.reuse, UR6, R7 ;  /* 0x0000000604057c24 */ /* 0x040fe2000f8e0207 */
[----:B------:R-:W-:-:S03]  /*10c0*/  IADD3 R4, PT, PT, R4, 0x2, RZ ;  /* 0x0000000204047810 */ /* 0x000fc60007ffe0ff */
[C---:B0-----:R-:W-:Y:S01]  /*10d0*/  IMAD R9, R5.reuse, UR7, R0 ;  /* 0x0000000705097c24 */ /* 0x041fe2000f8e0200 */
[----:B------:R-:W-:-:S05]  /*10e0*/  IADD3 R11, PT, PT, R5, UR6, RZ ;  /* 0x00000006050b7c10 */ /* 0x000fca000fffe0ff */
[----:B------:R-:W-:Y:S02]  /*10f0*/  IMAD R11, R11, UR7, R0 ;  /* 0x000000070b0b7c24 */ /* 0x000fe4000f8e0200 */
[----:B-1----:R-:W-:-:S04]  /*1100*/  IMAD.WIDE R8, R9, 0x4, R2 ;  /* 0x0000000409087825 */ /* 0x002fc800078e0202 */
[----:B------:R-:W-:Y:S01]  /*1110*/  IMAD.WIDE R2, R11, 0x4, R2 ;  /* 0x000000040b027825 */ /* 0x000fe200078e0202 */
[----:B------:R1:W-:Y:S04]  /*1120*/  STG.E desc[UR12][R8.64], RZ ;  /* 0x000000ff08007986 */ /* 0x0003e8000c10190c */
[----:B------:R1:W-:Y:S02]  /*1130*/  STG.E desc[UR12][R2.64], RZ ;  /* 0x000000ff02007986 */ /* 0x0003e4000c10190c */
.L_x_129:
[----:B------:R-:W-:Y:S05]  /*1140*/  @P1 EXIT ;  /* 0x000000000000194d */ /* 0x000fea0003800000 */
[----:B-1----:R-:W1:Y:S01]  /*1150*/  LDC.64 R2, c[0x0][0x390] ;  /* 0x0000e400ff027b82 */ /* 0x002e620000000a00 */
[----:B------:R-:W-:-:S04]  /*1160*/  IMAD R7, R4, UR6, R7 ;  /* 0x0000000604077c24 */ /* 0x000fc8000f8e0207 */
[----:B------:R-:W-:-:S04]  /*1170*/  IMAD R7, R7, UR7, R0 ;  /* 0x0000000707077c24 */ /* 0x000fc8000f8e0200 */
[----:B-1----:R-:W-:-:S05]  /*1180*/  IMAD.WIDE R2, R7, 0x4, R2 ;  /* 0x0000000407027825 */ /* 0x002fca00078e0202 */
[----:B------:R-:W-:Y:S01]  /*1190*/  STG.E desc[UR12][R2.64], RZ ;  /* 0x000000ff02007986 */ /* 0x000fe2000c10190c */
[----:B------:R-:W-:Y:S05]  /*11a0*/  EXIT ;  /* 0x000000000000794d */ /* 0x000fea0003800000 */
.L_x_130:
        /* <DEDUP_REMOVED lines=13> */
.L_x_135:


//--------------------- .nv.shared.reserved.0     --------------------------
	.section	.nv.shared.reserved.0,"aw",@nobits
	.weak		__nv_reservedSMEM_offset_0_alias
	.size		__nv_reservedSMEM_offset_0_alias, 0, 64
	.other		__nv_reservedSMEM_offset_0_alias,@"STO_CUDA_RESERVED_SHARED STV_DEFAULT"
__nv_reservedSMEM_offset_0_alias:
	.zero		0
	.zero		64


//--------------------- .nv.constant0._Z9cudaDensePfS_S_S_iii --------------------------
	.section	.nv.constant0._Z9cudaDensePfS_S_S_iii,"a",@progbits
	.sectionflags	@""
	.align	4
.nv.constant0._Z9cudaDensePfS_S_S_iii:
	.zero		940


//--------------------- .nv.constant0._Z8cudaTanhPfiii --------------------------
	.section	.nv.constant0._Z8cudaTanhPfiii,"a",@progbits
	.sectionflags	@""
	.align	4
.nv.constant0._Z8cudaTanhPfiii:
	.zero		916


//--------------------- .nv.constant0._Z12cudaMeanPoolPfS_iiiiii --------------------------
	.section	.nv.constant0._Z12cudaMeanPoolPfS_iiiiii,"a",@progbits
	.sectionflags	@""
	.align	4
.nv.constant0._Z12cudaMeanPoolPfS_iiiiii:
	.zero		936


//--------------------- .nv.constant0._Z10cudaConv2DPfS_S_iiiiii --------------------------
	.section	.nv.constant0._Z10cudaConv2DPfS_S_iiiiii,"a",@progbits
	.sectionflags	@""
	.align	4
.nv.constant0._Z10cudaConv2DPfS_S_iiiiii:
	.zero		944


//--------------------- SYMBOLS --------------------------

	.type		.nv.reservedSmem.offset0,@object
	.size		.nv.reservedSmem.offset0,0x4
